	.target	sm_90a

	.elftype	@"ET_EXEC"


//--------------------- .note.nv.tkinfo           --------------------------
	.section	.note.nv.tkinfo,"",@"SHT_NOTE"
	.sectionflags	@"SHF_NOTE_NV_TKINFO"
	.tkinfo
        /*0018*/ 	.word	0x00000002
        /*0030*/ 	.string	""
        /*0030*/ 	.string	"ptxas"
        /*0030*/ 	.string	"Cuda compilation tools, release 13.0, V13.0.88"
        /*0030*/ 	.string	"Build cuda_13.0.r13.0/compiler.36424714_0"
        /*0030*/ 	.string	"-v  -suppress-debug-info  -lineinfo  -arch sm_90a "



//--------------------- .note.nv.cuinfo           --------------------------
	.section	.note.nv.cuinfo,"",@"SHT_NOTE"
	.sectionflags	@"SHF_NOTE_NV_CUINFO"
        /*0018*/ 	.short	0x0002
        /*001a*/ 	.short	0x005a
        /*001c*/ 	.short	0x0082
	.zero		2


//--------------------- .nv.info                  --------------------------
	.section	.nv.info,"",@"SHT_CUDA_INFO"
	.align	4


	//----- nvinfo : EIATTR_REGCOUNT
	.align		4
        /*0000*/ 	.byte	0x04, 0x2f
        /*0002*/ 	.short	(.L_1 - .L_0)
	.align		4
.L_0:
        /*0004*/ 	.word	index@(gluon_wgmma)
        /*0008*/ 	.word	0x0000009a


	//----- nvinfo : EIATTR_FRAME_SIZE
	.align		4
.L_1:
        /*000c*/ 	.byte	0x04, 0x11
        /*000e*/ 	.short	(.L_3 - .L_2)
	.align		4
.L_2:
        /*0010*/ 	.word	index@(gluon_wgmma)
        /*0014*/ 	.word	0x00000000


	//----- nvinfo : EIATTR_MIN_STACK_SIZE
	.align		4
.L_3:
        /*0018*/ 	.byte	0x04, 0x12
        /*001a*/ 	.short	(.L_5 - .L_4)
	.align		4
.L_4:
        /*001c*/ 	.word	index@(gluon_wgmma)
        /*0020*/ 	.word	0x00000000
.L_5:


//--------------------- .nv.compat                --------------------------
	.section	.nv.compat,"",@"SHT_CUDA_COMPAT_INFO"
	.align	4
        /*0000*/ 	.byte	0x02, 0x09, 0x01, 0x00, 0x02, 0x02, 0x04, 0x00, 0x02, 0x05, 0x05, 0x00, 0x03, 0x07, 0x01, 0x01
        /*0010*/ 	.byte	0x02, 0x03, 0x03, 0x00, 0x02, 0x06, 0x01, 0x00, 0x04, 0x0b, 0x08, 0x00, 0x00, 0x00, 0x00, 0x00
        /*0020*/ 	.byte	0x00, 0x00, 0x00, 0x00


//--------------------- .nv.info.gluon_wgmma      --------------------------
	.section	.nv.info.gluon_wgmma,"",@"SHT_CUDA_INFO"
	.sectionflags	@""
	.align	4


	//----- nvinfo : EIATTR_CUDA_API_VERSION
	.align		4
        /*0000*/ 	.byte	0x04, 0x37
        /*0002*/ 	.short	(.L_7 - .L_6)
.L_6:
        /*0004*/ 	.word	0x00000082


	//----- nvinfo : EIATTR_KPARAM_INFO
	.align		4
.L_7:
        /*0008*/ 	.byte	0x04, 0x17
        /*000a*/ 	.short	(.L_9 - .L_8)
.L_8:
        /*000c*/ 	.word	0x00000000
        /*0010*/ 	.short	0x000a
        /*0012*/ 	.short	0x0048
        /*0014*/ 	.byte	0x00, 0xf4, 0x21, 0x00


	//----- nvinfo : EIATTR_KPARAM_INFO
	.align		4
.L_9:
        /*0018*/ 	.byte	0x04, 0x17
        /*001a*/ 	.short	(.L_11 - .L_10)
.L_10:
        /*001c*/ 	.word	0x00000000
        /*0020*/ 	.short	0x0009
        /*0022*/ 	.short	0x0040
        /*0024*/ 	.byte	0x00, 0xf4, 0x21, 0x00


	//----- nvinfo : EIATTR_KPARAM_INFO
	.align		4
.L_11:
        /*0028*/ 	.byte	0x04, 0x17
        /*002a*/ 	.short	(.L_13 - .L_12)
.L_12:
        /*002c*/ 	.word	0x00000000
        /*0030*/ 	.short	0x0008
        /*0032*/ 	.short	0x0038
        /*0034*/ 	.byte	0x00, 0xf0, 0x21, 0x00


	//----- nvinfo : EIATTR_KPARAM_INFO
	.align		4
.L_13:
        /*0038*/ 	.byte	0x04, 0x17
        /*003a*/ 	.short	(.L_15 - .L_14)
.L_14:
        /*003c*/ 	.word	0x00000000
        /*0040*/ 	.short	0x0007
        /*0042*/ 	.short	0x0030
        /*0044*/ 	.byte	0x00, 0xf0, 0x21, 0x00


	//----- nvinfo : EIATTR_KPARAM_INFO
	.align		4
.L_15:
        /*0048*/ 	.byte	0x04, 0x17
        /*004a*/ 	.short	(.L_17 - .L_16)
.L_16:
        /*004c*/ 	.word	0x00000000
        /*0050*/ 	.short	0x0006
        /*0052*/ 	.short	0x0028
        /*0054*/ 	.byte	0x00, 0xf0, 0x21, 0x00


	//----- nvinfo : EIATTR_KPARAM_INFO
	.align		4
.L_17:
        /*0058*/ 	.byte	0x04, 0x17
        /*005a*/ 	.short	(.L_19 - .L_18)
.L_18:
        /*005c*/ 	.word	0x00000000
        /*0060*/ 	.short	0x0005
        /*0062*/ 	.short	0x0020
        /*0064*/ 	.byte	0x00, 0xf0, 0x11, 0x00


	//----- nvinfo : EIATTR_KPARAM_INFO
	.align		4
.L_19:
        /*0068*/ 	.byte	0x04, 0x17
        /*006a*/ 	.short	(.L_21 - .L_20)
.L_20:
        /*006c*/ 	.word	0x00000000
        /*0070*/ 	.short	0x0004
        /*0072*/ 	.short	0x001c
        /*0074*/ 	.byte	0x00, 0xf0, 0x11, 0x00


	//----- nvinfo : EIATTR_KPARAM_INFO
	.align		4
.L_21:
        /*0078*/ 	.byte	0x04, 0x17
        /*007a*/ 	.short	(.L_23 - .L_22)
.L_22:
        /*007c*/ 	.word	0x00000000
        /*0080*/ 	.short	0x0003
        /*0082*/ 	.short	0x0018
        /*0084*/ 	.byte	0x00, 0xf0, 0x11, 0x00


	//----- nvinfo : EIATTR_KPARAM_INFO
	.align		4
.L_23:
        /*0088*/ 	.byte	0x04, 0x17
        /*008a*/ 	.short	(.L_25 - .L_24)
.L_24:
        /*008c*/ 	.word	0x00000000
        /*0090*/ 	.short	0x0002
        /*0092*/ 	.short	0x0010
        /*0094*/ 	.byte	0x00, 0xf4, 0x21, 0x00


	//----- nvinfo : EIATTR_KPARAM_INFO
	.align		4
.L_25:
        /*0098*/ 	.byte	0x04, 0x17
        /*009a*/ 	.short	(.L_27 - .L_26)
.L_26:
        /*009c*/ 	.word	0x00000000
        /*00a0*/ 	.short	0x0001
        /*00a2*/ 	.short	0x0008
        /*00a4*/ 	.byte	0x00, 0xf4, 0x21, 0x00


	//----- nvinfo : EIATTR_KPARAM_INFO
	.align		4
.L_27:
        /*00a8*/ 	.byte	0x04, 0x17
        /*00aa*/ 	.short	(.L_29 - .L_28)
.L_28:
        /*00ac*/ 	.word	0x00000000
        /*00b0*/ 	.short	0x0000
        /*00b2*/ 	.short	0x0000
        /*00b4*/ 	.byte	0x00, 0xf4, 0x21, 0x00


	//----- nvinfo : EIATTR_SPARSE_MMA_MASK
	.align		4
.L_29:
        /*00b8*/ 	.byte	0x03, 0x50
        /*00ba*/ 	.short	0x0000


	//----- nvinfo : EIATTR_MAXREG_COUNT
	.align		4
        /*00bc*/ 	.byte	0x03, 0x1b
        /*00be*/ 	.short	0x00ff


	//----- nvinfo : EIATTR_NUM_BARRIERS
	.align		4
        /*00c0*/ 	.byte	0x02, 0x4c
        /*00c2*/ 	.byte	0x01
	.zero		1


	//----- nvinfo : EIATTR_MERCURY_ISA_VERSION
	.align		4
        /*00c4*/ 	.byte	0x03, 0x5f
        /*00c6*/ 	.short	0x0101


	//----- nvinfo : EIATTR_INT_WARP_WIDE_INSTR_OFFSETS
	.align		4
        /*00c8*/ 	.byte	0x04, 0x31
        /*00ca*/ 	.short	(.L_31 - .L_30)


	//   ....[0]....
.L_30:
        /*00cc*/ 	.word	0x00001300


	//   ....[1]....
        /*00d0*/ 	.word	0x00001320


	//   ....[2]....
        /*00d4*/ 	.word	0x00001330


	//   ....[3]....
        /*00d8*/ 	.word	0x00001410


	//   ....[4]....
        /*00dc*/ 	.word	0x00001d20


	//   ....[5]....
        /*00e0*/ 	.word	0x00001d30


	//   ....[6]....
        /*00e4*/ 	.word	0x00001db0


	//   ....[7]....
        /*00e8*/ 	.word	0x00001dc0


	//   ....[8]....
        /*00ec*/ 	.word	0x00002420


	//   ....[9]....
        /*00f0*/ 	.word	0x00002440


	//----- nvinfo : EIATTR_COOP_GROUP_MASK_REGIDS
	.align		4
.L_31:
        /*00f4*/ 	.byte	0x04, 0x29
        /*00f6*/ 	.short	(.L_33 - .L_32)


	//   ....[0]....
.L_32:
        /*00f8*/ 	.word	0xffffffff


	//   ....[1]....
        /*00fc*/ 	.word	0xffffffff


	//   ....[2]....
        /*0100*/ 	.word	0xffffffff


	//----- nvinfo : EIATTR_COOP_GROUP_INSTR_OFFSETS
	.align		4
.L_33:
        /*0104*/ 	.byte	0x04, 0x28
        /*0106*/ 	.short	(.L_35 - .L_34)


	//   ....[0]....
.L_34:
        /*0108*/ 	.word	0x00000150


	//   ....[1]....
        /*010c*/ 	.word	0x00000720


	//   ....[2]....
        /*0110*/ 	.word	0x00000cd0


	//----- nvinfo : EIATTR_MBARRIER_INSTR_OFFSETS
	.align		4
.L_35:
        /*0114*/ 	.byte	0x04, 0x39
        /*0116*/ 	.short	(.L_37 - .L_36)


	//   ....[0]....
.L_36:
        /*0118*/ 	.word	0x00001490
        /*011c*/ 	.word	0x000000ff
        /*0120*/ 	.word	0x00030000
        /*0124*/ 	.short	0x0100
        /*0126*/ 	.byte	0x37
	.zero		1


	//   ....[1]....
        /*0128*/ 	.word	0x00001620
        /*012c*/ 	.word	0x000000ff
        /*0130*/ 	.word	0x00030008
        /*0134*/ 	.short	0x0100
        /*0136*/ 	.byte	0x37
	.zero		1


	//   ....[2]....
        /*0138*/ 	.word	0x000017b0
        /*013c*/ 	.word	0x000000ff
        /*0140*/ 	.word	0x00030010
        /*0144*/ 	.short	0x0100
        /*0146*/ 	.byte	0x37
	.zero		1


	//   ....[3]....
        /*0148*/ 	.word	0x00001ed0
        /*014c*/ 	.word	0x000000ff
        /*0150*/ 	.word	0x00030000
        /*0154*/ 	.short	0x010a
        /*0156*/ 	.byte	0x16
	.zero		1


	//   ....[4]....
        /*0158*/ 	.word	0x000023a0
        /*015c*/ 	.word	0x000000ff
        /*0160*/ 	.word	0x00030000
        /*0164*/ 	.short	0x0108
        /*0166*/ 	.byte	0x37
	.zero		1


	//   ....[5]....
        /*0168*/ 	.word	0x000024e0
        /*016c*/ 	.word	0x000000ff
        /*0170*/ 	.word	0x00030008
        /*0174*/ 	.short	0x0108
        /*0176*/ 	.byte	0x37
	.zero		1


	//   ....[6]....
        /*0178*/ 	.word	0x000025d0
        /*017c*/ 	.word	0x000000ff
        /*0180*/ 	.word	0x00030010
        /*0184*/ 	.short	0x0108
        /*0186*/ 	.byte	0x37
	.zero		1


	//   ....[7]....
        /*0188*/ 	.word	0x000029d0
        /*018c*/ 	.word	0x000000ff
        /*0190*/ 	.word	0x00030000
        /*0194*/ 	.short	0x010a
        /*0196*/ 	.byte	0x16
	.zero		1


	//----- nvinfo : EIATTR_NUM_MBARRIERS
	.align		4
.L_37:
        /*0198*/ 	.byte	0x03, 0x38
        /*019a*/ 	.short	0x0003


	//----- nvinfo : EIATTR_EXIT_INSTR_OFFSETS
	.align		4
        /*019c*/ 	.byte	0x04, 0x1c
        /*019e*/ 	.short	(.L_39 - .L_38)


	//   ....[0]....
.L_38:
        /*01a0*/ 	.word	0x000029c0


	//----- nvinfo : EIATTR_REQNTID
	.align		4
.L_39:
        /*01a4*/ 	.byte	0x04, 0x10
        /*01a6*/ 	.short	(.L_41 - .L_40)
.L_40:
        /*01a8*/ 	.word	0x00000080
        /*01ac*/ 	.word	0x00000001
        /*01b0*/ 	.word	0x00000001


	//----- nvinfo : EIATTR_CRS_STACK_SIZE
	.align		4
.L_41:
        /*01b4*/ 	.byte	0x04, 0x1e
        /*01b6*/ 	.short	(.L_43 - .L_42)
.L_42:
        /*01b8*/ 	.word	0x00000000


	//----- nvinfo : EIATTR_CBANK_PARAM_SIZE
	.align		4
.L_43:
        /*01bc*/ 	.byte	0x03, 0x19
        /*01be*/ 	.short	0x0050


	//----- nvinfo : EIATTR_PARAM_CBANK
	.align		4
        /*01c0*/ 	.byte	0x04, 0x0a
        /*01c2*/ 	.short	(.L_45 - .L_44)
	.align		4
.L_44:
        /*01c4*/ 	.word	index@(.nv.constant0.gluon_wgmma)
        /*01c8*/ 	.short	0x0210
        /*01ca*/ 	.short	0x0050


	//----- nvinfo : EIATTR_SW_WAR
	.align		4
.L_45:
        /*01cc*/ 	.byte	0x04, 0x36
        /*01ce*/ 	.short	(.L_47 - .L_46)
.L_46:
        /*01d0*/ 	.word	0x00000008
.L_47:


//--------------------- .nv.callgraph             --------------------------
	.section	.nv.callgraph,"",@"SHT_CUDA_CALLGRAPH"
	.align	4
	.sectionentsize	8
	.align		4
        /*0000*/ 	.word	0x00000000
	.align		4
        /*0004*/ 	.word	0xffffffff
	.align		4
        /*0008*/ 	.word	0x00000000
	.align		4
        /*000c*/ 	.word	0xfffffffe
	.align		4
        /*0010*/ 	.word	0x00000000
	.align		4
        /*0014*/ 	.word	0xfffffffd
	.align		4
        /*0018*/ 	.word	0x00000000
	.align		4
        /*001c*/ 	.word	0xfffffffc


//--------------------- .text.gluon_wgmma         --------------------------
	.section	.text.gluon_wgmma,"ax",@progbits
	.align	128
        .global         gluon_wgmma
        .type           gluon_wgmma,@function
        .size           gluon_wgmma,(.L_x_52 - gluon_wgmma)
        .other          gluon_wgmma,@"STO_CUDA_ENTRY STV_DEFAULT"
gluon_wgmma:
.text.gluon_wgmma:
[----:B------:R-:W-:Y:S01]  /*0000*/  LDC R1, c[0x0][0x28] ;  /* 0x00000a00ff017b82 */ /* 0x000fe20000000800 */
[----:B------:R-:W1:Y:S07]  /*0010*/  S2R R0, SR_TID.X ;  /* 0x0000000000007919 */ /* 0x000e6e0000002100 */
[----:B------:R-:W2:Y:S01]  /*0020*/  S2UR UR4, SR_CgaCtaId ;  /* 0x00000000000479c3 */ /* 0x000ea20000008800 */
[----:B------:R-:W-:Y:S01]  /*0030*/  UMOV UR55, 0x400 ;  /* 0x0000040000377882 */ /* 0x000fe20000000000 */
[----:B------:R-:W-:Y:S01]  /*0040*/  ULDC UR6, c[0x0][0xc] ;  /* 0x0000030000067ab9 */ /* 0x000fe20000000800 */
[----:B------:R-:W-:Y:S01]  /*0050*/  ULDC.64 UR48, c[0x0][0x250] ;  /* 0x0000940000307ab9 */ /* 0x000fe20000000a00 */
[----:B------:R-:W-:Y:S04]  /*0060*/  BSSY B0, `(.L_x_0) ;  /* 0x000001e000007945 */ /* 0x000fe80003800000 */
[----:B------:R-:W3:Y:S08]  /*0070*/  LDC R6, c[0x0][0x228] ;  /* 0x00008a00ff067b82 */ /* 0x000ef00000000800 */
[----:B------:R-:W4:Y:S08]  /*0080*/  LDC R15, c[0x0][0x230] ;  /* 0x00008c00ff0f7b82 */ /* 0x000f300000000800 */
[----:B------:R-:W-:Y:S01]  /*0090*/  S2UR UR50, SR_CTAID.Y ;  /* 0x00000000003279c3 */ /* 0x000fe20000002600 */
[----:B--2---:R-:W-:-:S03]  /*00a0*/  ULEA UR55, UR4, UR55, 0x18 ;  /* 0x0000003704377291 */ /* 0x004fc6000f8ec03f */
[----:B------:R-:W-:Y:S01]  /*00b0*/  ULDC UR4, c[0x0][0x10] ;  /* 0x0000040000047ab9 */ /* 0x000fe20000000800 */
[----:B-1----:R-:W-:-:S03]  /*00c0*/  LOP3.LUT R2, R0, 0x7f, RZ, 0xc0, !PT ;  /* 0x0000007f00027812 */ /* 0x002fc600078ec0ff */
[----:B------:R-:W1:Y:S01]  /*00d0*/  S2UR UR5, SR_CTAID.Z ;  /* 0x00000000000579c3 */ /* 0x000e620000002700 */
[----:B---3--:R-:W-:Y:S01]  /*00e0*/  VIADD R6, R6, 0xffffffff ;  /* 0xffffffff06067836 */ /* 0x008fe20000000000 */
[C---:B------:R-:W-:Y:S02]  /*00f0*/  ISETP.GE.U32.AND P0, PT, R2.reuse, 0x20, PT ;  /* 0x000000200200780c */ /* 0x040fe40003f06070 */
[C---:B------:R-:W-:Y:S02]  /*0100*/  ISETP.NE.U32.AND P2, PT, R2.reuse, RZ, PT ;  /* 0x000000ff0200720c */ /* 0x040fe40003f45070 */
[----:B------:R-:W-:Y:S02]  /*0110*/  LEA R14, R2, UR55, 0x2 ;  /* 0x00000037020e7c11 */ /* 0x000fe4000f8e10ff */
[----:B------:R-:W2:Y:S01]  /*0120*/  S2UR UR51, SR_CTAID.X ;  /* 0x00000000003379c3 */ /* 0x000ea20000002500 */
[----:B----4-:R-:W-:-:S06]  /*0130*/  VIADD R12, R15, 0xffffffff ;  /* 0xffffffff0f0c7836 */ /* 0x010fcc0000000000 */
[----:B------:R3:W-:Y:S01]  /*0140*/  @!P0 STS [R14], RZ ;  /* 0x000000ff0e008388 */ /* 0x0007e20000000800 */
[----:B------:R-:W-:-:S03]  /*0150*/  NOP ;  /* 0x0000000000007918 */ /* 0x000fc60000000000 */
[----:B------:R3:W-:Y:S01]  /*0160*/  @!P2 STS [UR55+0x24], R6 ;  /* 0x00002406ff00a988 */ /* 0x0007e20008000837 */
[----:B-1----:R-:W-:-:S03]  /*0170*/  UIMAD UR4, UR5, UR4, UR50 ;  /* 0x00000004050472a4 */ /* 0x002fc6000f8e0232 */
[----:B------:R3:W-:Y:S01]  /*0180*/  @!P2 STS [UR55+0x20], R12 ;  /* 0x0000200cff00a988 */ /* 0x0007e20008000837 */
[----:B--2---:R-:W-:-:S04]  /*0190*/  UIMAD UR4, UR4, UR6, UR51 ;  /* 0x00000006040472a4 */ /* 0x004fc8000f8e0233 */
[----:B------:R-:W-:-:S04]  /*01a0*/  UIMAD UR8, UR4, 0x180, URZ ;  /* 0x00000180040878a4 */ /* 0x000fc8000f8e023f */
[----:B------:R-:W-:-:S04]  /*01b0*/  UIADD3 UR4, UP0, UR8, UR48, URZ ;  /* 0x0000003008047290 */ /* 0x000fc8000ff1e03f */
[----:B------:R-:W-:Y:S01]  /*01c0*/  ULEA.HI.X.SX32 UR5, UR8, UR49, 0x1, UP0 ;  /* 0x0000003108057291 */ /* 0x000fe200080f0e3f */
[----:B---3--:R-:W-:Y:S11]  /*01d0*/  @P2 BRA `(.L_x_1) ;  /* 0x0000000000182947 */ /* 0x008ff60003800000 */
[----:B------:R-:W1:Y:S01]  /*01e0*/  LDS R3, [UR55+0x8] ;  /* 0x00000837ff037984 */ /* 0x000e620008000800 */
[----:B------:R-:W2:Y:S01]  /*01f0*/  LDC.64 R8, c[0x0][0x210] ;  /* 0x00008400ff087b82 */ /* 0x000ea20000000a00 */
[----:B------:R-:W-:Y:S02]  /*0200*/  IMAD.MOV.U32 R4, RZ, RZ, 0x70 ;  /* 0x00000070ff047424 */ /* 0x000fe400078e00ff */
[----:B--2---:R2:W-:Y:S03]  /*0210*/  STS.64 [UR55], R8 ;  /* 0x00000008ff007988 */ /* 0x0045e60008000a37 */
[----:B-1----:R-:W-:-:S05]  /*0220*/  LOP3.LUT R3, R3, 0x10, R4, 0xd8, !PT ;  /* 0x0000001003037812 */ /* 0x002fca00078ed804 */
[----:B------:R2:W-:Y:S02]  /*0230*/  STS [UR55+0x8], R3 ;  /* 0x00000803ff007988 */ /* 0x0005e40008000837 */
.L_x_1:
[----:B------:R-:W-:Y:S05]  /*0240*/  BSYNC B0 ;  /* 0x0000000000007941 */ /* 0x000fea0003800000 */
.L_x_0:
[----:B------:R-:W-:Y:S04]  /*0250*/  BSSY B0, `(.L_x_2) ;  /* 0x000000a000007945 */ /* 0x000fe80003800000 */
[----:B------:R-:W-:Y:S05]  /*0260*/  @P2 BRA `(.L_x_3) ;  /* 0x0000000000202947 */ /* 0x000fea0003800000 */
[----:B--2---:R-:W1:Y:S01]  /*0270*/  LDS R3, [UR55+0x34] ;  /* 0x00003437ff037984 */ /* 0x004e620008000800 */
[----:B------:R-:W-:Y:S02]  /*0280*/  IMAD.MOV.U32 R4, RZ, RZ, 0x3f000000 ;  /* 0x3f000000ff047424 */ /* 0x000fe400078e00ff */
[----:B------:R-:W-:Y:S01]  /*0290*/  @!P2 IMAD.MOV.U32 R5, RZ, RZ, 0x7f ;  /* 0x0000007fff05a424 */ /* 0x000fe200078e00ff */
[----:B------:R-:W2:Y:S02]  /*02a0*/  @!P2 LDS R8, [UR55+0x38] ;  /* 0x00003837ff08a984 */ /* 0x000ea40008000800 */
[----:B-1----:R-:W-:Y:S02]  /*02b0*/  LOP3.LUT R3, R3, 0xff000000, R4, 0xb8, !PT ;  /* 0xff00000003037812 */ /* 0x002fe400078eb804 */
[----:B--2---:R-:W-:-:S03]  /*02c0*/  @!P2 LOP3.LUT R4, R8, 0xff, R5, 0xb8, !PT ;  /* 0x000000ff0804a812 */ /* 0x004fc600078eb805 */
[----:B------:R1:W-:Y:S04]  /*02d0*/  STS [UR55+0x34], R3 ;  /* 0x00003403ff007988 */ /* 0x0003e80008000837 */
[----:B------:R1:W-:Y:S02]  /*02e0*/  @!P2 STS [UR55+0x38], R4 ;  /* 0x00003804ff00a988 */ /* 0x0003e40008000837 */
.L_x_3:
[----:B------:R-:W-:Y:S05]  /*02f0*/  BSYNC B0 ;  /* 0x0000000000007941 */ /* 0x000fea0003800000 */
.L_x_2:
[----:B------:R-:W-:Y:S04]  /*0300*/  BSSY B0, `(.L_x_4) ;  /* 0x000000e000007945 */ /* 0x000fe80003800000 */
[----:B------:R-:W-:Y:S05]  /*0310*/  @P2 BRA `(.L_x_5) ;  /* 0x0000000000302947 */ /* 0x000fea0003800000 */
[----:B-1----:R-:W1:Y:S01]  /*0320*/  LDS R4, [UR55+0x34] ;  /* 0x00003437ff047984 */ /* 0x002e620008000800 */
[----:B------:R-:W3:Y:S03]  /*0330*/  LDC.64 R10, c[0x0][0x238] ;  /* 0x00008e00ff0a7b82 */ /* 0x000ee60000000a00 */
[----:B--2---:R-:W2:Y:S01]  /*0340*/  LDS R3, [UR55+0x1c] ;  /* 0x00001c37ff037984 */ /* 0x004ea20008000800 */
[C---:B---3--:R-:W-:Y:S01]  /*0350*/  SHF.L.U64.HI R8, R10.reuse, 0x1, R11 ;  /* 0x000000010a087819 */ /* 0x048fe2000001020b */
[----:B------:R-:W-:-:S03]  /*0360*/  IMAD.SHL.U32 R5, R10, 0x2, RZ ;  /* 0x000000020a057824 */ /* 0x000fc600078e00ff */
[--C-:B------:R-:W-:Y:S02]  /*0370*/  SHF.R.U32.HI R10, RZ, 0x4, R8.reuse ;  /* 0x00000004ff0a7819 */ /* 0x100fe40000011608 */
[----:B------:R-:W-:-:S05]  /*0380*/  SHF.R.U64 R5, R5, 0x4, R8 ;  /* 0x0000000405057819 */ /* 0x000fca0000001208 */
[----:B------:R3:W-:Y:S01]  /*0390*/  STS [UR55+0xc], R5 ;  /* 0x00000c05ff007988 */ /* 0x0007e20008000837 */
[----:B-1----:R-:W-:Y:S02]  /*03a0*/  LOP3.LUT R4, R4, 0x7, RZ, 0xb8, !PT ;  /* 0x0000000704047812 */ /* 0x002fe400078eb8ff */
[----:B--2---:R-:W-:-:S03]  /*03b0*/  LOP3.LUT R3, R3, 0xf, R10, 0xb8, !PT ;  /* 0x0000000f03037812 */ /* 0x004fc600078eb80a */
[----:B------:R3:W-:Y:S04]  /*03c0*/  STS [UR55+0x34], R4 ;  /* 0x00003404ff007988 */ /* 0x0007e80008000837 */
[----:B------:R3:W-:Y:S02]  /*03d0*/  STS [UR55+0x1c], R3 ;  /* 0x00001c03ff007988 */ /* 0x0007e40008000837 */
.L_x_5:
[----:B------:R-:W-:Y:S05]  /*03e0*/  BSYNC B0 ;  /* 0x0000000000007941 */ /* 0x000fea0003800000 */
.L_x_4:
[----:B------:R-:W-:Y:S04]  /*03f0*/  BSSY B1, `(.L_x_6) ;  /* 0x000001b000017945 */ /* 0x000fe80003800000 */
[----:B------:R-:W-:Y:S01]  /*0400*/  BSSY B0, `(.L_x_7) ;  /* 0x0000016000007945 */ /* 0x000fe20003800000 */
[----:B--2---:R-:W-:-:S03]  /*0410*/  IMAD.MOV.U32 R8, RZ, RZ, RZ ;  /* 0x000000ffff087224 */ /* 0x004fc600078e00ff */
[----:B------:R-:W-:Y:S05]  /*0420*/  @P2 BRA `(.L_x_8) ;  /* 0x0000000000202947 */ /* 0x000fea0003800000 */
[----:B-1-3--:R-:W1:Y:S02]  /*0430*/  LDS R3, [UR55+0x34] ;  /* 0x00003437ff037984 */ /* 0x00ae640008000800 */
[----:B-1----:R-:W-:-:S05]  /*0440*/  LOP3.LUT R3, R3, 0x38, RZ, 0xb8, !PT ;  /* 0x0000003803037812 */ /* 0x002fca00078eb8ff */
[----:B------:R1:W-:Y:S01]  /*0450*/  STS [UR55+0x34], R3 ;  /* 0x00003403ff007988 */ /* 0x0003e20008000837 */
[----:B------:R-:W-:Y:S05]  /*0460*/  @P2 BRA `(.L_x_9) ;  /* 0x0000000000202947 */ /* 0x000fea0003800000 */
[----:B-1----:R-:W1:Y:S01]  /*0470*/  LDS R3, [UR55+0x8] ;  /* 0x00000837ff037984 */ /* 0x002e620008000800 */
[----:B------:R-:W-:-:S05]  /*0480*/  IMAD.MOV.U32 R4, RZ, RZ, 0x780 ;  /* 0x00000780ff047424 */ /* 0x000fca00078e00ff */
[----:B-1----:R-:W-:-:S05]  /*0490*/  LOP3.LUT R3, R3, 0x300, R4, 0xd8, !PT ;  /* 0x0000030003037812 */ /* 0x002fca00078ed804 */
[----:B------:R2:W-:Y:S02]  /*04a0*/  STS [UR55+0x8], R3 ;  /* 0x00000803ff007988 */ /* 0x0005e40008000837 */
.L_x_8:
[----:B------:R-:W-:Y:S05]  /*04b0*/  @P2 BRA `(.L_x_10) ;  /* 0x0000000000282947 */ /* 0x000fea0003800000 */
[----:B-123--:R-:W1:Y:S02]  /*04c0*/  LDS R3, [UR55+0x8] ;  /* 0x00000837ff037984 */ /* 0x00ee640008000800 */
[----:B-1----:R-:W-:-:S05]  /*04d0*/  LOP3.LUT R3, R3, 0x1800, RZ, 0xb8, !PT ;  /* 0x0000180003037812 */ /* 0x002fca00078eb8ff */
[----:B------:R2:W-:Y:S02]  /*04e0*/  STS [UR55+0x8], R3 ;  /* 0x00000803ff007988 */ /* 0x0005e40008000837 */
.L_x_9:
[----:B------:R-:W-:Y:S05]  /*04f0*/  @P2 BREAK B0 ;  /* 0x0000000000002942 */ /* 0x000fea0003800000 */
[----:B------:R-:W-:Y:S05]  /*0500*/  @P2 BRA `(.L_x_11) ;  /* 0x0000000000242947 */ /* 0x000fea0003800000 */
[----:B------:R-:W3:Y:S01]  /*0510*/  LDS R4, [UR55+0x8] ;  /* 0x00000837ff047984 */ /* 0x000ee20008000800 */
[----:B-12---:R-:W-:-:S05]  /*0520*/  IMAD.MOV.U32 R3, RZ, RZ, 0x6000 ;  /* 0x00006000ff037424 */ /* 0x006fca00078e00ff */
[----:B---3--:R-:W-:-:S04]  /*0530*/  LOP3.LUT R3, R4, 0x6000, R3, 0xd8, !PT ;  /* 0x0000600004037812 */ /* 0x008fc800078ed803 */
[----:B------:R-:W-:-:S05]  /*0540*/  LOP3.LUT R3, R3, 0x400000, RZ, 0xb8, !PT ;  /* 0x0040000003037812 */ /* 0x000fca00078eb8ff */
[----:B------:R4:W-:Y:S02]  /*0550*/  STS [UR55+0x8], R3 ;  /* 0x00000803ff007988 */ /* 0x0009e40008000837 */
.L_x_10:
[----:B------:R-:W-:Y:S05]  /*0560*/  BSYNC B0 ;  /* 0x0000000000007941 */ /* 0x000fea0003800000 */
.L_x_7:
[----:B-1234-:R-:W1:Y:S02]  /*0570*/  @!P2 LDS R3, [UR55+0x8] ;  /* 0x00000837ff03a984 */ /* 0x01ee640008000800 */
[----:B-1----:R-:W-:-:S05]  /*0580*/  @!P2 LOP3.LUT R3, R3, 0x8000, RZ, 0xb8, !PT ;  /* 0x000080000303a812 */ /* 0x002fca00078eb8ff */
[----:B------:R3:W-:Y:S02]  /*0590*/  @!P2 STS [UR55+0x8], R3 ;  /* 0x00000803ff00a988 */ /* 0x0007e40008000837 */
.L_x_11:
[----:B------:R-:W-:Y:S05]  /*05a0*/  BSYNC B1 ;  /* 0x0000000000017941 */ /* 0x000fea0003800000 */
.L_x_6:
[----:B------:R-:W-:Y:S05]  /*05b0*/  WARPSYNC.ALL ;  /* 0x0000000000007948 */ /* 0x000fea0003800000 */
[----:B------:R-:W4:Y:S02]  /*05c0*/  LDC R7, c[0x0][0x22c] ;  /* 0x00008b00ff077b82 */ /* 0x000f240000000800 */
[----:B----4-:R-:W-:Y:S01]  /*05d0*/  VIADD R7, R7, 0xffffffff ;  /* 0xffffffff07077836 */ /* 0x010fe20000000000 */
[----:B------:R-:W-:Y:S06]  /*05e0*/  @P0 BRA `(.L_x_12) ;  /* 0x0000000000280947 */ /* 0x000fec0003800000 */
[----:B-123--:R-:W1:Y:S01]  /*05f0*/  S2R R3, SR_LANEID ;  /* 0x0000000000037919 */ /* 0x00ee620000000000 */
[----:B------:R-:W-:Y:S05]  /*0600*/  WARPSYNC.ALL ;  /* 0x0000000000007948 */ /* 0x000fea0003800000 */
[----:B-1----:R-:W-:-:S05]  /*0610*/  IMAD.SHL.U32 R3, R3, 0x4, RZ ;  /* 0x0000000403037824 */ /* 0x002fca00078e00ff */
[----:B------:R-:W1:Y:S01]  /*0620*/  LDS R9, [R3+UR55] ;  /* 0x0000003703097984 */ /* 0x000e620008000800 */
[----:B------:R-:W-:-:S05]  /*0630*/  IADD3 R4, P1, R3, UR4, RZ ;  /* 0x0000000403047c10 */ /* 0x000fca000ff3e0ff */
[----:B------:R-:W-:-:S05]  /*0640*/  IMAD.X R5, RZ, RZ, UR5, P1 ;  /* 0x00000005ff057e24 */ /* 0x000fca00088e06ff */
[----:B-1----:R4:W5:Y:S01]  /*0650*/  ATOMG.E.EXCH.STRONG.GPU PT, RZ, [R4], R9 ;  /* 0x0000000904ff73a8 */ /* 0x00296200041ee100 */
[----:B------:R-:W-:-:S04]  /*0660*/  DEPBAR {5,4,3,2,1,0} ;  /* 0x0000003f0000791a */ /* 0x000fc80000000000 */
[----:B------:R4:W-:Y:S01]  /*0670*/  UTMACCTL.IV [UR4] ;  /* 0x00000000040079b9 */ /* 0x0009e20008000000 */
[----:B------:R-:W-:Y:S01]  /*0680*/  NOP ;  /* 0x0000000000007918 */ /* 0x000fe20000000000 */
.L_x_12:
[----:B------:R-:W-:Y:S05]  /*0690*/  @P0 BRA `(.L_x_13) ;  /* 0x00000000000c0947 */ /* 0x000fea0003800000 */
[----:B------:R0:W-:Y:S01]  /*06a0*/  UTMACMDFLUSH ;  /* 0x00000000000079b7 */ /* 0x0001e20000000000 */
[----:B------:R-:W-:Y:S05]  /*06b0*/  @P0 BRA `(.L_x_13) ;  /* 0x0000000000040947 */ /* 0x000fea0003800000 */
[----:B------:R-:W-:-:S04]  /*06c0*/  DEPBAR.LE SB0, 0x0 ;  /* 0x000080000000791a */ /* 0x000fc80000000000 */
.L_x_13:
[----:B------:R-:W-:Y:S05]  /*06d0*/  WARPSYNC.ALL ;  /* 0x0000000000007948 */ /* 0x000fea0003800000 */
[----:B-----5:R-:W-:Y:S06]  /*06e0*/  BAR.SYNC.DEFER_BLOCKING 0x0 ;  /* 0x0000000000007b1d */ /* 0x020fec0000010000 */
[----:B------:R-:W-:Y:S02]  /*06f0*/  BSSY B1, `(.L_x_14) ;  /* 0x000000b000017945 */ /* 0x000fe40003800000 */
[----:B------:R-:W-:Y:S06]  /*0700*/  BAR.SYNC.DEFER_BLOCKING 0x0 ;  /* 0x0000000000007b1d */ /* 0x000fec0000010000 */
[----:B------:R5:W-:Y:S01]  /*0710*/  @!P0 STS [R14], RZ ;  /* 0x000000ff0e008388 */ /* 0x000be20000000800 */
[----:B------:R-:W-:Y:S01]  /*0720*/  NOP ;  /* 0x0000000000007918 */ /* 0x000fe20000000000 */
[----:B------:R-:W-:Y:S05]  /*0730*/  @P2 BRA `(.L_x_15) ;  /* 0x0000000000182947 */ /* 0x000fea0003800000 */
[----:B-123--:R-:W1:Y:S01]  /*0740*/  LDS R3, [UR55+0x8] ;  /* 0x00000837ff037984 */ /* 0x00ee620008000800 */
[----:B------:R-:W2:Y:S01]  /*0750*/  LDC.64 R10, c[0x0][0x218] ;  /* 0x00008600ff0a7b82 */ /* 0x000ea20000000a00 */
[----:B----4-:R-:W-:Y:S02]  /*0760*/  IMAD.MOV.U32 R4, RZ, RZ, 0x70 ;  /* 0x00000070ff047424 */ /* 0x010fe400078e00ff */
[----:B--2---:R2:W-:Y:S03]  /*0770*/  STS.64 [UR55], R10 ;  /* 0x0000000aff007988 */ /* 0x0045e60008000a37 */
[----:B-1----:R-:W-:-:S05]  /*0780*/  LOP3.LUT R3, R3, 0x10, R4, 0xd8, !PT ;  /* 0x0000001003037812 */ /* 0x002fca00078ed804 */
[----:B------:R2:W-:Y:S02]  /*0790*/  STS [UR55+0x8], R3 ;  /* 0x00000803ff007988 */ /* 0x0005e40008000837 */
.L_x_15:
[----:B----4-:R-:W-:Y:S05]  /*07a0*/  BSYNC B1 ;  /* 0x0000000000017941 */ /* 0x010fea0003800000 */
.L_x_14:
[----:B------:R-:W-:Y:S04]  /*07b0*/  BSSY B1, `(.L_x_16) ;  /* 0x000000a000017945 */ /* 0x000fe80003800000 */
[----:B------:R-:W-:Y:S05]  /*07c0*/  @P2 BRA `(.L_x_17) ;  /* 0x0000000000202947 */ /* 0x000fea0003800000 */
[----:B-123--:R-:W1:Y:S01]  /*07d0*/  LDS R3, [UR55+0x34] ;  /* 0x00003437ff037984 */ /* 0x00ee620008000800 */
[----:B------:R-:W-:Y:S02]  /*07e0*/  IMAD.MOV.U32 R10, RZ, RZ, 0x3f000000 ;  /* 0x3f000000ff0a7424 */ /* 0x000fe400078e00ff */
[----:B------:R-:W-:Y:S01]  /*07f0*/  @!P2 IMAD.MOV.U32 R5, RZ, RZ, 0x7f ;  /* 0x0000007fff05a424 */ /* 0x000fe200078e00ff */
[----:B------:R-:W2:Y:S02]  /*0800*/  @!P2 LDS R4, [UR55+0x38] ;  /* 0x00003837ff04a984 */ /* 0x000ea40008000800 */
[----:B-1----:R-:W-:Y:S02]  /*0810*/  LOP3.LUT R3, R3, 0xff000000, R10, 0xb8, !PT ;  /* 0xff00000003037812 */ /* 0x002fe400078eb80a */
[----:B--2---:R-:W-:-:S03]  /*0820*/  @!P2 LOP3.LUT R4, R4, 0xff, R5, 0xb8, !PT ;  /* 0x000000ff0404a812 */ /* 0x004fc600078eb805 */
[----:B------:R4:W-:Y:S04]  /*0830*/  STS [UR55+0x34], R3 ;  /* 0x00003403ff007988 */ /* 0x0009e80008000837 */
[----:B------:R4:W-:Y:S02]  /*0840*/  @!P2 STS [UR55+0x38], R4 ;  /* 0x00003804ff00a988 */ /* 0x0009e40008000837 */
.L_x_17:
[----:B------:R-:W-:Y:S05]  /*0850*/  BSYNC B1 ;  /* 0x0000000000017941 */ /* 0x000fea0003800000 */
.L_x_16:
[----:B------:R-:W-:Y:S04]  /*0860*/  BSSY B1, `(.L_x_18) ;  /* 0x0000004000017945 */ /* 0x000fe80003800000 */
[----:B------:R-:W-:Y:S05]  /*0870*/  @P2 BRA `(.L_x_19) ;  /* 0x0000000000082947 */ /* 0x000fea0003800000 */
[----:B------:R1:W-:Y:S04]  /*0880*/  STS [UR55+0x24], R12 ;  /* 0x0000240cff007988 */ /* 0x0003e80008000837 */
[----:B------:R1:W-:Y:S02]  /*0890*/  STS [UR55+0x20], R7 ;  /* 0x00002007ff007988 */ /* 0x0003e40008000837 */
.L_x_19:
[----:B------:R-:W-:Y:S05]  /*08a0*/  BSYNC B1 ;  /* 0x0000000000017941 */ /* 0x000fea0003800000 */
.L_x_18:
[----:B------:R-:W-:Y:S04]  /*08b0*/  BSSY B1, `(.L_x_20) ;  /* 0x000000e000017945 */ /* 0x000fe80003800000 */
[----:B------:R-:W-:Y:S05]  /*08c0*/  @P2 BRA `(.L_x_21) ;  /* 0x0000000000302947 */ /* 0x000fea0003800000 */
[----:B----4-:R-:W4:Y:S01]  /*08d0*/  LDS R4, [UR55+0x34] ;  /* 0x00003437ff047984 */ /* 0x010f220008000800 */
[----:B-1----:R-:W1:Y:S03]  /*08e0*/  LDC.64 R12, c[0x0][0x240] ;  /* 0x00009000ff0c7b82 */ /* 0x002e660000000a00 */
[----:B--23--:R-:W2:Y:S01]  /*08f0*/  LDS R3, [UR55+0x1c] ;  /* 0x00001c37ff037984 */ /* 0x00cea20008000800 */
[C---:B-1----:R-:W-:Y:S01]  /*0900*/  SHF.L.U64.HI R10, R12.reuse, 0x1, R13 ;  /* 0x000000010c0a7819 */ /* 0x042fe2000001020d */
[----:B------:R-:W-:-:S03]  /*0910*/  IMAD.SHL.U32 R5, R12, 0x2, RZ ;  /* 0x000000020c057824 */ /* 0x000fc600078e00ff */
[--C-:B------:R-:W-:Y:S02]  /*0920*/  SHF.R.U32.HI R12, RZ, 0x4, R10.reuse ;  /* 0x00000004ff0c7819 */ /* 0x100fe4000001160a */
[----:B------:R-:W-:-:S05]  /*0930*/  SHF.R.U64 R5, R5, 0x4, R10 ;  /* 0x0000000405057819 */ /* 0x000fca000000120a */
[----:B------:R1:W-:Y:S01]  /*0940*/  STS [UR55+0xc], R5 ;  /* 0x00000c05ff007988 */ /* 0x0003e20008000837 */
[----:B----4-:R-:W-:Y:S02]  /*0950*/  LOP3.LUT R4, R4, 0x7, RZ, 0xb8, !PT ;  /* 0x0000000704047812 */ /* 0x010fe400078eb8ff */
[----:B--2---:R-:W-:-:S03]  /*0960*/  LOP3.LUT R3, R3, 0xf, R12, 0xb8, !PT ;  /* 0x0000000f03037812 */ /* 0x004fc600078eb80c */
[----:B------:R1:W-:Y:S04]  /*0970*/  STS [UR55+0x34], R4 ;  /* 0x00003404ff007988 */ /* 0x0003e80008000837 */
[----:B------:R1:W-:Y:S02]  /*0980*/  STS [UR55+0x1c], R3 ;  /* 0x00001c03ff007988 */ /* 0x0003e40008000837 */
.L_x_21:
[----:B------:R-:W-:Y:S05]  /*0990*/  BSYNC B1 ;  /* 0x0000000000017941 */ /* 0x000fea0003800000 */
.L_x_20:
[----:B------:R-:W-:Y:S04]  /*09a0*/  BSSY B2, `(.L_x_22) ;  /* 0x000001a000027945 */ /* 0x000fe80003800000 */
[----:B------:R-:W-:Y:S04]  /*09b0*/  BSSY B1, `(.L_x_23) ;  /* 0x0000015000017945 */ /* 0x000fe80003800000 */
[----:B------:R-:W-:Y:S05]  /*09c0*/  @P2 BRA `(.L_x_24) ;  /* 0x0000000000202947 */ /* 0x000fea0003800000 */
[----:B-1234-:R-:W1:Y:S02]  /*09d0*/  LDS R3, [UR55+0x34] ;  /* 0x00003437ff037984 */ /* 0x01ee640008000800 */
[----:B-1----:R-:W-:-:S05]  /*09e0*/  LOP3.LUT R3, R3, 0x38, RZ, 0xb8, !PT ;  /* 0x0000003803037812 */ /* 0x002fca00078eb8ff */
[----:B------:R1:W-:Y:S01]  /*09f0*/  STS [UR55+0x34], R3 ;  /* 0x00003403ff007988 */ /* 0x0003e20008000837 */
[----:B------:R-:W-:Y:S05]  /*0a00*/  @P2 BRA `(.L_x_25) ;  /* 0x0000000000202947 */ /* 0x000fea0003800000 */
[----:B-1----:R-:W1:Y:S01]  /*0a10*/  LDS R3, [UR55+0x8] ;  /* 0x00000837ff037984 */ /* 0x002e620008000800 */
[----:B------:R-:W-:-:S05]  /*0a20*/  IMAD.MOV.U32 R4, RZ, RZ, 0x780 ;  /* 0x00000780ff047424 */ /* 0x000fca00078e00ff */
[----:B-1----:R-:W-:-:S05]  /*0a30*/  LOP3.LUT R3, R3, 0x300, R4, 0xd8, !PT ;  /* 0x0000030003037812 */ /* 0x002fca00078ed804 */
[----:B------:R1:W-:Y:S02]  /*0a40*/  STS [UR55+0x8], R3 ;  /* 0x00000803ff007988 */ /* 0x0003e40008000837 */
.L_x_24:
[----:B------:R-:W-:Y:S05]  /*0a50*/  @P2 BRA `(.L_x_26) ;  /* 0x0000000000282947 */ /* 0x000fea0003800000 */
[----:B-1234-:R-:W1:Y:S02]  /*0a60*/  LDS R3, [UR55+0x8] ;  /* 0x00000837ff037984 */ /* 0x01ee640008000800 */
[----:B-1----:R-:W-:-:S05]  /*0a70*/  LOP3.LUT R3, R3, 0x1800, RZ, 0xb8, !PT ;  /* 0x0000180003037812 */ /* 0x002fca00078eb8ff */
[----:B------:R2:W-:Y:S02]  /*0a80*/  STS [UR55+0x8], R3 ;  /* 0x00000803ff007988 */ /* 0x0005e40008000837 */
.L_x_25:
[----:B------:R-:W-:Y:S05]  /*0a90*/  @P2 BREAK B1 ;  /* 0x0000000000012942 */ /* 0x000fea0003800000 */
[----:B------:R-:W-:Y:S05]  /*0aa0*/  @P2 BRA `(.L_x_27) ;  /* 0x0000000000242947 */ /* 0x000fea0003800000 */
[----:B-12---:R-:W1:Y:S01]  /*0ab0*/  LDS R3, [UR55+0x8] ;  /* 0x00000837ff037984 */ /* 0x006e620008000800 */
[----:B------:R-:W-:-:S05]  /*0ac0*/  IMAD.MOV.U32 R4, RZ, RZ, 0x6000 ;  /* 0x00006000ff047424 */ /* 0x000fca00078e00ff */
[----:B-1----:R-:W-:-:S04]  /*0ad0*/  LOP3.LUT R3, R3, 0x6000, R4, 0xd8, !PT ;  /* 0x0000600003037812 */ /* 0x002fc800078ed804 */
[----:B------:R-:W-:-:S05]  /*0ae0*/  LOP3.LUT R3, R3, 0x400000, RZ, 0xb8, !PT ;  /* 0x0040000003037812 */ /* 0x000fca00078eb8ff */
[----:B------:R1:W-:Y:S02]  /*0af0*/  STS [UR55+0x8], R3 ;  /* 0x00000803ff007988 */ /* 0x0003e40008000837 */
.L_x_26:
[----:B------:R-:W-:Y:S05]  /*0b00*/  BSYNC B1 ;  /* 0x0000000000017941 */ /* 0x000fea0003800000 */
.L_x_23:
[----:B-1234-:R-:W1:Y:S02]  /*0b10*/  @!P2 LDS R3, [UR55+0x8] ;  /* 0x00000837ff03a984 */ /* 0x01ee640008000800 */
[----:B-1----:R-:W-:-:S05]  /*0b20*/  @!P2 LOP3.LUT R3, R3, 0x8000, RZ, 0xb8, !PT ;  /* 0x000080000303a812 */ /* 0x002fca00078eb8ff */
[----:B------:R3:W-:Y:S02]  /*0b30*/  @!P2 STS [UR55+0x8], R3 ;  /* 0x00000803ff00a988 */ /* 0x0007e40008000837 */
.L_x_27:
[----:B------:R-:W-:Y:S05]  /*0b40*/  BSYNC B2 ;  /* 0x0000000000027941 */ /* 0x000fea0003800000 */
.L_x_22:
[----:B------:R-:W-:Y:S05]  /*0b50*/  WARPSYNC.ALL ;  /* 0x0000000000007948 */ /* 0x000fea0003800000 */
[----:B------:R-:W-:-:S04]  /*0b60*/  UIADD3 UR7, UR8, 0x80, URZ ;  /* 0x0000008008077890 */ /* 0x000fc8000fffe03f */
[----:B------:R-:W-:-:S04]  /*0b70*/  UIADD3 UR6, UP0, UR7, UR48, URZ ;  /* 0x0000003007067290 */ /* 0x000fc8000ff1e03f */
[----:B------:R-:W-:Y:S01]  /*0b80*/  ULEA.HI.X.SX32 UR7, UR7, UR49, 0x1, UP0 ;  /* 0x0000003107077291 */ /* 0x000fe200080f0e3f */
[----:B------:R-:W-:Y:S11]  /*0b90*/  @P0 BRA `(.L_x_28) ;  /* 0x0000000000280947 */ /* 0x000ff60003800000 */
[----:B-123--:R-:W1:Y:S01]  /*0ba0*/  S2R R3, SR_LANEID ;  /* 0x0000000000037919 */ /* 0x00ee620000000000 */
[----:B------:R-:W-:Y:S05]  /*0bb0*/  WARPSYNC.ALL ;  /* 0x0000000000007948 */ /* 0x000fea0003800000 */
[----:B-1----:R-:W-:-:S05]  /*0bc0*/  IMAD.SHL.U32 R9, R3, 0x4, RZ ;  /* 0x0000000403097824 */ /* 0x002fca00078e00ff */
[----:B------:R-:W1:Y:S01]  /*0bd0*/  LDS R3, [R9+UR55] ;  /* 0x0000003709037984 */ /* 0x000e620008000800 */
[----:B------:R-:W-:-:S05]  /*0be0*/  IADD3 R4, P1, R9, UR6, RZ ;  /* 0x0000000609047c10 */ /* 0x000fca000ff3e0ff */
[----:B------:R-:W-:-:S05]  /*0bf0*/  IMAD.X R5, RZ, RZ, UR7, P1 ;  /* 0x00000007ff057e24 */ /* 0x000fca00088e06ff */
[----:B-1----:R4:W2:Y:S01]  /*0c00*/  ATOMG.E.EXCH.STRONG.GPU PT, RZ, [R4], R3 ;  /* 0x0000000304ff73a8 */ /* 0x0028a200041ee100 */
[----:B------:R-:W-:-:S04]  /*0c10*/  DEPBAR {5,4,3,2,1,0} ;  /* 0x0000003f0000791a */ /* 0x000fc80000000000 */
[----:B------:R4:W-:Y:S01]  /*0c20*/  UTMACCTL.IV [UR6] ;  /* 0x00000000060079b9 */ /* 0x0009e20008000000 */
[----:B------:R-:W-:Y:S01]  /*0c30*/  NOP ;  /* 0x0000000000007918 */ /* 0x000fe20000000000 */
.L_x_28:
[----:B------:R-:W-:Y:S05]  /*0c40*/  @P0 BRA `(.L_x_29) ;  /* 0x00000000000c0947 */ /* 0x000fea0003800000 */
[----:B------:R0:W-:Y:S01]  /*0c50*/  UTMACMDFLUSH ;  /* 0x00000000000079b7 */ /* 0x0001e20000000000 */
[----:B------:R-:W-:Y:S05]  /*0c60*/  @P0 BRA `(.L_x_29) ;  /* 0x0000000000040947 */ /* 0x000fea0003800000 */
[----:B------:R-:W-:-:S04]  /*0c70*/  DEPBAR.LE SB0, 0x0 ;  /* 0x000080000000791a */ /* 0x000fc80000000000 */
.L_x_29:
[----:B------:R-:W-:Y:S05]  /*0c80*/  WARPSYNC.ALL ;  /* 0x0000000000007948 */ /* 0x000fea0003800000 */
[----:B--2---:R-:W-:Y:S06]  /*0c90*/  BAR.SYNC.DEFER_BLOCKING 0x0 ;  /* 0x0000000000007b1d */ /* 0x004fec0000010000 */
[----:B------:R-:W-:Y:S02]  /*0ca0*/  BSSY B2, `(.L_x_30) ;  /* 0x000000b000027945 */ /* 0x000fe40003800000 */
[----:B------:R-:W-:Y:S06]  /*0cb0*/  BAR.SYNC.DEFER_BLOCKING 0x0 ;  /* 0x0000000000007b1d */ /* 0x000fec0000010000 */
[----:B------:R2:W-:Y:S01]  /*0cc0*/  @!P0 STS [R14], RZ ;  /* 0x000000ff0e008388 */ /* 0x0005e20000000800 */
[----:B------:R-:W-:Y:S01]  /*0cd0*/  NOP ;  /* 0x0000000000007918 */ /* 0x000fe20000000000 */
[----:B------:R-:W-:Y:S05]  /*0ce0*/  @P2 BRA `(.L_x_31) ;  /* 0x0000000000182947 */ /* 0x000fea0003800000 */
[----:B-1-34-:R-:W1:Y:S01]  /*0cf0*/  LDS R3, [UR55+0x8] ;  /* 0x00000837ff037984 */ /* 0x01ae620008000800 */
[----:B------:R-:W3:Y:S01]  /*0d00*/  LDC.64 R10, c[0x0][0x220] ;  /* 0x00008800ff0a7b82 */ /* 0x000ee20000000a00 */
[----:B------:R-:W-:Y:S02]  /*0d10*/  IMAD.MOV.U32 R4, RZ, RZ, 0x70 ;  /* 0x00000070ff047424 */ /* 0x000fe400078e00ff */
[----:B---3--:R3:W-:Y:S03]  /*0d20*/  STS.64 [UR55], R10 ;  /* 0x0000000aff007988 */ /* 0x0087e60008000a37 */
[----:B-1----:R-:W-:-:S05]  /*0d30*/  LOP3.LUT R3, R3, 0x10, R4, 0xd8, !PT ;  /* 0x0000001003037812 */ /* 0x002fca00078ed804 */
[----:B------:R3:W-:Y:S02]  /*0d40*/  STS [UR55+0x8], R3 ;  /* 0x00000803ff007988 */ /* 0x0007e40008000837 */
.L_x_31:
[----:B----4-:R-:W-:Y:S05]  /*0d50*/  BSYNC B2 ;  /* 0x0000000000027941 */ /* 0x010fea0003800000 */
.L_x_30:
[----:B------:R-:W-:Y:S04]  /*0d60*/  BSSY B3, `(.L_x_32) ;  /* 0x0000011000037945 */ /* 0x000fe80003800000 */
[----:B------:R-:W-:Y:S04]  /*0d70*/  BSSY B2, `(.L_x_33) ;  /* 0x000000e000027945 */ /* 0x000fe80003800000 */
[----:B------:R-:W-:Y:S05]  /*0d80*/  @P2 BRA `(.L_x_34) ;  /* 0x0000000000242947 */ /* 0x000fea0003800000 */
[----:B-1-3--:R-:W1:Y:S01]  /*0d90*/  LDS R3, [UR55+0x34] ;  /* 0x00003437ff037984 */ /* 0x00ae620008000800 */
[----:B------:R-:W-:-:S05]  /*0da0*/  IMAD.MOV.U32 R4, RZ, RZ, 0x3f000000 ;  /* 0x3f000000ff047424 */ /* 0x000fca00078e00ff */
[----:B-1----:R-:W-:-:S05]  /*0db0*/  LOP3.LUT R3, R3, 0xff000000, R4, 0xb8, !PT ;  /* 0xff00000003037812 */ /* 0x002fca00078eb804 */
[----:B------:R1:W-:Y:S01]  /*0dc0*/  STS [UR55+0x34], R3 ;  /* 0x00003403ff007988 */ /* 0x0003e20008000837 */
[----:B------:R-:W-:Y:S05]  /*0dd0*/  @P2 BRA `(.L_x_35) ;  /* 0x00000000001c2947 */ /* 0x000fea0003800000 */
[----:B-1----:R-:W1:Y:S01]  /*0de0*/  LDS R3, [UR55+0x38] ;  /* 0x00003837ff037984 */ /* 0x002e620008000800 */
[----:B------:R-:W-:-:S05]  /*0df0*/  IMAD.MOV.U32 R4, RZ, RZ, 0x7f ;  /* 0x0000007fff047424 */ /* 0x000fca00078e00ff */
[----:B-1----:R-:W-:-:S05]  /*0e00*/  LOP3.LUT R3, R3, 0xff, R4, 0xb8, !PT ;  /* 0x000000ff03037812 */ /* 0x002fca00078eb804 */
[----:B------:R4:W-:Y:S02]  /*0e10*/  STS [UR55+0x38], R3 ;  /* 0x00003803ff007988 */ /* 0x0009e40008000837 */
.L_x_34:
[----:B------:R-:W-:Y:S05]  /*0e20*/  @P2 BREAK B2 ;  /* 0x0000000000022942 */ /* 0x000fea0003800000 */
[----:B------:R-:W-:Y:S05]  /*0e30*/  @P2 BRA `(.L_x_36) ;  /* 0x00000000000c2947 */ /* 0x000fea0003800000 */
[----:B------:R1:W-:Y:S02]  /*0e40*/  STS [UR55+0x20], R7 ;  /* 0x00002007ff007988 */ /* 0x0003e40008000837 */
.L_x_35:
[----:B------:R-:W-:Y:S05]  /*0e50*/  BSYNC B2 ;  /* 0x0000000000027941 */ /* 0x000fea0003800000 */
.L_x_33:
[----:B------:R1:W-:Y:S02]  /*0e60*/  @!P2 STS [UR55+0x24], R6 ;  /* 0x00002406ff00a988 */ /* 0x0003e40008000837 */
.L_x_36:
[----:B------:R-:W-:Y:S05]  /*0e70*/  BSYNC B3 ;  /* 0x0000000000037941 */ /* 0x000fea0003800000 */
.L_x_32:
[----:B------:R-:W-:Y:S05]  /*0e80*/  WARPSYNC.ALL ;  /* 0x0000000000007948 */ /* 0x000fea0003800000 */
[----:B------:R-:W-:Y:S04]  /*0e90*/  BSSY B3, `(.L_x_37) ;  /* 0x000000e000037945 */ /* 0x000fe80003800000 */
[----:B------:R-:W-:Y:S05]  /*0ea0*/  @P2 BRA `(.L_x_38) ;  /* 0x0000000000302947 */ /* 0x000fea0003800000 */
[----:B------:R-:W5:Y:S01]  /*0eb0*/  LDS R4, [UR55+0x34] ;  /* 0x00003437ff047984 */ /* 0x000f620008000800 */
[----:B---3--:R-:W3:Y:S03]  /*0ec0*/  LDC.64 R10, c[0x0][0x248] ;  /* 0x00009200ff0a7b82 */ /* 0x008ee60000000a00 */
[----:B-1--4-:R-:W1:Y:S01]  /*0ed0*/  LDS R3, [UR55+0x1c] ;  /* 0x00001c37ff037984 */ /* 0x012e620008000800 */
[C---:B---3--:R-:W-:Y:S01]  /*0ee0*/  SHF.L.U64.HI R6, R10.reuse, 0x1, R11 ;  /* 0x000000010a067819 */ /* 0x048fe2000001020b */
[----:B------:R-:W-:-:S03]  /*0ef0*/  IMAD.SHL.U32 R5, R10, 0x2, RZ ;  /* 0x000000020a057824 */ /* 0x000fc600078e00ff */
[--C-:B------:R-:W-:Y:S02]  /*0f00*/  SHF.R.U32.HI R10, RZ, 0x4, R6.reuse ;  /* 0x00000004ff0a7819 */ /* 0x100fe40000011606 */
[----:B------:R-:W-:-:S05]  /*0f10*/  SHF.R.U64 R5, R5, 0x4, R6 ;  /* 0x0000000405057819 */ /* 0x000fca0000001206 */
[----:B------:R3:W-:Y:S01]  /*0f20*/  STS [UR55+0xc], R5 ;  /* 0x00000c05ff007988 */ /* 0x0007e20008000837 */
[----:B-----5:R-:W-:Y:S02]  /*0f30*/  LOP3.LUT R4, R4, 0x7, RZ, 0xb8, !PT ;  /* 0x0000000704047812 */ /* 0x020fe400078eb8ff */
[----:B-1----:R-:W-:-:S03]  /*0f40*/  LOP3.LUT R3, R3, 0xf, R10, 0xb8, !PT ;  /* 0x0000000f03037812 */ /* 0x002fc600078eb80a */
[----:B------:R3:W-:Y:S04]  /*0f50*/  STS [UR55+0x34], R4 ;  /* 0x00003404ff007988 */ /* 0x0007e80008000837 */
[----:B------:R3:W-:Y:S02]  /*0f60*/  STS [UR55+0x1c], R3 ;  /* 0x00001c03ff007988 */ /* 0x0007e40008000837 */
.L_x_38:
[----:B------:R-:W-:Y:S05]  /*0f70*/  BSYNC B3 ;  /* 0x0000000000037941 */ /* 0x000fea0003800000 */
.L_x_37:
[----:B------:R-:W-:Y:S04]  /*0f80*/  BSSY B3, `(.L_x_39) ;  /* 0x000001a000037945 */ /* 0x000fe80003800000 */
[----:B------:R-:W-:Y:S04]  /*0f90*/  BSSY B4, `(.L_x_40) ;  /* 0x0000015000047945 */ /* 0x000fe80003800000 */
[----:B------:R-:W-:Y:S05]  /*0fa0*/  @P2 BRA `(.L_x_41) ;  /* 0x0000000000202947 */ /* 0x000fea0003800000 */
[----:B-1-34-:R-:W1:Y:S02]  /*0fb0*/  LDS R3, [UR55+0x34] ;  /* 0x00003437ff037984 */ /* 0x01ae640008000800 */
[----:B-1----:R-:W-:-:S05]  /*0fc0*/  LOP3.LUT R3, R3, 0x38, RZ, 0xb8, !PT ;  /* 0x0000003803037812 */ /* 0x002fca00078eb8ff */
[----:B------:R1:W-:Y:S01]  /*0fd0*/  STS [UR55+0x34], R3 ;  /* 0x00003403ff007988 */ /* 0x0003e20008000837 */
[----:B------:R-:W-:Y:S05]  /*0fe0*/  @P2 BRA `(.L_x_42) ;  /* 0x0000000000202947 */ /* 0x000fea0003800000 */
[----:B-1----:R-:W1:Y:S01]  /*0ff0*/  LDS R3, [UR55+0x8] ;  /* 0x00000837ff037984 */ /* 0x002e620008000800 */
[----:B------:R-:W-:-:S05]  /*1000*/  IMAD.MOV.U32 R4, RZ, RZ, 0x780 ;  /* 0x00000780ff047424 */ /* 0x000fca00078e00ff */
[----:B-1----:R-:W-:-:S05]  /*1010*/  LOP3.LUT R3, R3, 0x300, R4, 0xd8, !PT ;  /* 0x0000030003037812 */ /* 0x002fca00078ed804 */
[----:B------:R1:W-:Y:S02]  /*1020*/  STS [UR55+0x8], R3 ;  /* 0x00000803ff007988 */ /* 0x0003e40008000837 */
.L_x_41:
[----:B------:R-:W-:Y:S05]  /*1030*/  @P2 BRA `(.L_x_43) ;  /* 0x0000000000282947 */ /* 0x000fea0003800000 */
[----:B-1-34-:R-:W1:Y:S02]  /*1040*/  LDS R3, [UR55+0x8] ;  /* 0x00000837ff037984 */ /* 0x01ae640008000800 */
[----:B-1----:R-:W-:-:S05]  /*1050*/  LOP3.LUT R3, R3, 0x1800, RZ, 0xb8, !PT ;  /* 0x0000180003037812 */ /* 0x002fca00078eb8ff */
[----:B------:R3:W-:Y:S02]  /*1060*/  STS [UR55+0x8], R3 ;  /* 0x00000803ff007988 */ /* 0x0007e40008000837 */
.L_x_42:
[----:B------:R-:W-:Y:S05]  /*1070*/  @P2 BREAK B4 ;  /* 0x0000000000042942 */ /* 0x000fea0003800000 */
[----:B------:R-:W-:Y:S05]  /*1080*/  @P2 BRA `(.L_x_44) ;  /* 0x0000000000242947 */ /* 0x000fea0003800000 */
[----:B-1-3--:R-:W1:Y:S01]  /*1090*/  LDS R3, [UR55+0x8] ;  /* 0x00000837ff037984 */ /* 0x00ae620008000800 */
[----:B------:R-:W-:-:S05]  /*10a0*/  IMAD.MOV.U32 R4, RZ, RZ, 0x6000 ;  /* 0x00006000ff047424 */ /* 0x000fca00078e00ff */
[----:B-1----:R-:W-:-:S04]  /*10b0*/  LOP3.LUT R3, R3, 0x6000, R4, 0xd8, !PT ;  /* 0x0000600003037812 */ /* 0x002fc800078ed804 */
[----:B------:R-:W-:-:S05]  /*10c0*/  LOP3.LUT R3, R3, 0x400000, RZ, 0xb8, !PT ;  /* 0x0040000003037812 */ /* 0x000fca00078eb8ff */
[----:B------:R1:W-:Y:S02]  /*10d0*/  STS [UR55+0x8], R3 ;  /* 0x00000803ff007988 */ /* 0x0003e40008000837 */
.L_x_43:
[----:B------:R-:W-:Y:S05]  /*10e0*/  BSYNC B4 ;  /* 0x0000000000047941 */ /* 0x000fea0003800000 */
.L_x_40:
[----:B-1-34-:R-:W1:Y:S02]  /*10f0*/  @!P2 LDS R3, [UR55+0x8] ;  /* 0x00000837ff03a984 */ /* 0x01ae640008000800 */
[----:B-1----:R-:W-:-:S05]  /*1100*/  @!P2 LOP3.LUT R3, R3, 0x8000, RZ, 0xb8, !PT ;  /* 0x000080000303a812 */ /* 0x002fca00078eb8ff */
[----:B------:R4:W-:Y:S02]  /*1110*/  @!P2 STS [UR55+0x8], R3 ;  /* 0x00000803ff00a988 */ /* 0x0009e40008000837 */
.L_x_44:
[----:B------:R-:W-:Y:S05]  /*1120*/  BSYNC B3 ;  /* 0x0000000000037941 */ /* 0x000fea0003800000 */
.L_x_39:
[----:B------:R-:W-:Y:S05]  /*1130*/  WARPSYNC.ALL ;  /* 0x0000000000007948 */ /* 0x000fea0003800000 */
[----:B------:R-:W-:Y:S01]  /*1140*/  UIADD3 UR8, UR8, 0x100, URZ ;  /* 0x0000010008087890 */ /* 0x000fe2000fffe03f */
[----:B------:R-:W-:Y:S01]  /*1150*/  ISETP.GE.AND P1, PT, R15, 0x1, PT ;  /* 0x000000010f00780c */ /* 0x000fe20003f26270 */
[----:B------:R-:W-:Y:S01]  /*1160*/  IMAD.MOV.U32 R88, RZ, RZ, RZ ;  /* 0x000000ffff587224 */ /* 0x000fe200078e00ff */
[----:B------:R-:W-:Y:S01]  /*1170*/  SHF.R.U32.HI R7, RZ, 0x5, R0 ;  /* 0x00000005ff077819 */ /* 0x000fe20000011600 */
[----:B------:R-:W-:-:S04]  /*1180*/  UIADD3 UR48, UP0, UR8, UR48, URZ ;  /* 0x0000003008307290 */ /* 0x000fc8000ff1e03f */
[----:B------:R-:W-:Y:S01]  /*1190*/  ULEA.HI.X.SX32 UR49, UR8, UR49, 0x1, UP0 ;  /* 0x0000003108317291 */ /* 0x000fe200080f0e3f */
[----:B------:R-:W-:Y:S11]  /*11a0*/  @P0 BRA `(.L_x_45) ;  /* 0x0000000000280947 */ /* 0x000ff60003800000 */
[----:B-1-34-:R-:W1:Y:S01]  /*11b0*/  S2R R3, SR_LANEID ;  /* 0x0000000000037919 */ /* 0x01ae620000000000 */
[----:B------:R-:W-:Y:S05]  /*11c0*/  WARPSYNC.ALL ;  /* 0x0000000000007948 */ /* 0x000fea0003800000 */
[----:B-1----:R-:W-:-:S05]  /*11d0*/  IMAD.SHL.U32 R6, R3, 0x4, RZ ;  /* 0x0000000403067824 */ /* 0x002fca00078e00ff */
[----:B------:R-:W1:Y:S01]  /*11e0*/  LDS R3, [R6+UR55] ;  /* 0x0000003706037984 */ /* 0x000e620008000800 */
[----:B------:R-:W-:-:S05]  /*11f0*/  IADD3 R4, P3, R6, UR48, RZ ;  /* 0x0000003006047c10 */ /* 0x000fca000ff7e0ff */
[----:B------:R-:W-:-:S05]  /*1200*/  IMAD.X R5, RZ, RZ, UR49, P3 ;  /* 0x00000031ff057e24 */ /* 0x000fca00098e06ff */
[----:B-1----:R1:W3:Y:S01]  /*1210*/  ATOMG.E.EXCH.STRONG.GPU PT, RZ, [R4], R3 ;  /* 0x0000000304ff73a8 */ /* 0x0022e200041ee100 */
[----:B------:R-:W-:-:S04]  /*1220*/  DEPBAR {5,4,3,2,1,0} ;  /* 0x0000003f0000791a */ /* 0x000fc80000000000 */
[----:B------:R1:W-:Y:S01]  /*1230*/  UTMACCTL.IV [UR48] ;  /* 0x00000000300079b9 */ /* 0x0003e20008000000 */
[----:B------:R-:W-:Y:S01]  /*1240*/  NOP ;  /* 0x0000000000007918 */ /* 0x000fe20000000000 */
.L_x_45:
[----:B------:R-:W-:Y:S05]  /*1250*/  @P0 BRA `(.L_x_46) ;  /* 0x00000000000c0947 */ /* 0x000fea0003800000 */
[----:B------:R0:W-:Y:S01]  /*1260*/  UTMACMDFLUSH ;  /* 0x00000000000079b7 */ /* 0x0001e20000000000 */
[----:B------:R-:W-:Y:S05]  /*1270*/  @P0 BRA `(.L_x_46) ;  /* 0x0000000000040947 */ /* 0x000fea0003800000 */
[----:B------:R-:W-:-:S04]  /*1280*/  DEPBAR.LE SB0, 0x0 ;  /* 0x000080000000791a */ /* 0x000fc80000000000 */
.L_x_46:
[----:B------:R-:W-:Y:S05]  /*1290*/  WARPSYNC.ALL ;  /* 0x0000000000007948 */ /* 0x000fea0003800000 */
[----:B---3--:R-:W-:Y:S01]  /*12a0*/  BAR.SYNC.DEFER_BLOCKING 0x0 ;  /* 0x0000000000007b1d */ /* 0x008fe20000010000 */
[----:B------:R-:W-:Y:S01]  /*12b0*/  R2UR UR53, R7 ;  /* 0x00000000073572ca */ /* 0x000fe200000e0000 */
[----:B------:R-:W-:Y:S01]  /*12c0*/  USHF.L.U32 UR54, UR50, 0x7, URZ ;  /* 0x0000000732367899 */ /* 0x000fe2000800063f */
[----:B------:R-:W-:Y:S01]  /*12d0*/  IMAD.MOV.U32 R89, RZ, RZ, RZ ;  /* 0x000000ffff597224 */ /* 0x000fe200078e00ff */
[----:B------:R-:W-:Y:S02]  /*12e0*/  CS2R R90, SRZ ;  /* 0x00000000005a7805 */ /* 0x000fe4000001ff00 */
[----:B------:R-:W-:Y:S01]  /*12f0*/  CS2R R92, SRZ ;  /* 0x00000000005c7805 */ /* 0x000fe2000001ff00 */
[----:B------:R-:W-:Y:S01]  /*1300*/  VOTEU.ALL UP0, P2 ;  /* 0x00000000003f7886 */ /* 0x000fe20001000000 */
[----:B------:R-:W-:Y:S01]  /*1310*/  UMOV UR8, 0x1 ;  /* 0x0000000100087882 */ /* 0x000fe20000000000 */
[----:B------:R-:W-:Y:S01]  /*1320*/  VOTEU.ALL UP1, P2 ;  /* 0x00000000003f7886 */ /* 0x000fe20001020000 */
[----:B------:R-:W-:Y:S01]  /*1330*/  VOTEU.ALL UP2, P2 ;  /* 0x00000000003f7886 */ /* 0x000fe20001040000 */
[----:B------:R-:W-:Y:S01]  /*1340*/  CS2R R94, SRZ ;  /* 0x00000000005e7805 */ /* 0x000fe2000001ff00 */
[----:B------:R-:W-:-:S04]  /*1350*/  @!UP0 UIADD3 UR10, -UR8, 0x100000, URZ ;  /* 0x00100000080a8890 */ /* 0x000fc8000fffe13f */
[----:B------:R-:W-:Y:S02]  /*1360*/  @!UP0 USHF.L.U32 UR11, UR10, 0xb, URZ ;  /* 0x0000000b0a0b8899 */ /* 0x000fe4000800063f */
[----:B------:R-:W-:Y:S01]  /*1370*/  @!UP0 USHF.L.U32 UR10, UR10, 0x1, URZ ;  /* 0x000000010a0a8899 */ /* 0x000fe2000800063f */
        /* <DEDUP_REMOVED lines=9> */
[----:B------:R-:W-:Y:S01]  /*1410*/  VOTEU.ALL UP0, P2 ;  /* 0x00000000003f7886 */ /* 0x000fe20001000000 */
[----:B------:R-:W-:Y:S02]  /*1420*/  CS2R R102, SRZ ;  /* 0x0000000000667805 */ /* 0x000fe4000001ff00 */
[----:B------:R-:W-:Y:S02]  /*1430*/  CS2R R104, SRZ ;  /* 0x0000000000687805 */ /* 0x000fe4000001ff00 */
[----:B------:R-:W-:Y:S02]  /*1440*/  CS2R R106, SRZ ;  /* 0x00000000006a7805 */ /* 0x000fe4000001ff00 */
[----:B------:R-:W-:-:S02]  /*1450*/  CS2R R108, SRZ ;  /* 0x00000000006c7805 */ /* 0x000fc4000001ff00 */
[----:B------:R-:W-:Y:S02]  /*1460*/  CS2R R110, SRZ ;  /* 0x00000000006e7805 */ /* 0x000fe4000001ff00 */
[----:B------:R-:W-:Y:S01]  /*1470*/  CS2R R112, SRZ ;  /* 0x0000000000707805 */ /* 0x000fe2000001ff00 */
[----:B------:R-:W3:Y:S02]  /*1480*/  FENCE.VIEW.ASYNC.S ;  /* 0x00000000000073c6 */ /* 0x000ee40000000000 */
[----:B---3--:R3:W4:Y:S02]  /*1490*/  @!UP0 SYNCS.EXCH.64 URZ, [UR55+0x30000], UR10 ;  /* 0x0300000a373f85b2 */ /* 0x0087240008000100 */
[----:B----4-:R-:W-:Y:S01]  /*14a0*/  BAR.SYNC.DEFER_BLOCKING 0x0 ;  /* 0x0000000000007b1d */ /* 0x010fe20000010000 */
[----:B------:R-:W-:Y:S02]  /*14b0*/  CS2R R114, SRZ ;  /* 0x0000000000727805 */ /* 0x000fe4000001ff00 */
[----:B------:R-:W-:-:S02]  /*14c0*/  CS2R R116, SRZ ;  /* 0x0000000000747805 */ /* 0x000fc4000001ff00 */
[----:B------:R-:W-:Y:S02]  /*14d0*/  CS2R R118, SRZ ;  /* 0x0000000000767805 */ /* 0x000fe4000001ff00 */
[----:B------:R-:W-:Y:S02]  /*14e0*/  CS2R R120, SRZ ;  /* 0x0000000000787805 */ /* 0x000fe4000001ff00 */
[----:B------:R-:W-:Y:S02]  /*14f0*/  CS2R R122, SRZ ;  /* 0x00000000007a7805 */ /* 0x000fe4000001ff00 */
[----:B------:R-:W-:Y:S02]  /*1500*/  CS2R R124, SRZ ;  /* 0x00000000007c7805 */ /* 0x000fe4000001ff00 */
[----:B------:R-:W-:Y:S02]  /*1510*/  CS2R R126, SRZ ;  /* 0x00000000007e7805 */ /* 0x000fe4000001ff00 */
[----:B------:R-:W-:-:S02]  /*1520*/  CS2R R128, SRZ ;  /* 0x0000000000807805 */ /* 0x000fc4000001ff00 */
[----:B------:R-:W-:Y:S02]  /*1530*/  CS2R R130, SRZ ;  /* 0x0000000000827805 */ /* 0x000fe4000001ff00 */
[----:B------:R-:W-:Y:S01]  /*1540*/  CS2R R132, SRZ ;  /* 0x0000000000847805 */ /* 0x000fe2000001ff00 */
[----:B---3--:R-:W-:Y:S01]  /*1550*/  USHF.L.U32 UR11, UR51, 0x7, URZ ;  /* 0x00000007330b7899 */ /* 0x008fe2000800063f */
[----:B------:R-:W-:Y:S02]  /*1560*/  CS2R R134, SRZ ;  /* 0x0000000000867805 */ /* 0x000fe4000001ff00 */
[----:B------:R-:W-:Y:S02]  /*1570*/  CS2R R136, SRZ ;  /* 0x0000000000887805 */ /* 0x000fe4000001ff00 */
        /* <DEDUP_REMOVED lines=10> */
[----:B------:R3:W4:Y:S02]  /*1620*/  @!UP1 SYNCS.EXCH.64 URZ, [UR55+0x30008], UR12 ;  /* 0x0300080c373f95b2 */ /* 0x0007240008000100 */
[----:B----4-:R-:W-:Y:S01]  /*1630*/  BAR.SYNC.DEFER_BLOCKING 0x0 ;  /* 0x0000000000007b1d */ /* 0x010fe20000010000 */
        /* <DEDUP_REMOVED lines=23> */
[----:B------:R3:W4:Y:S01]  /*17b0*/  @!UP2 SYNCS.EXCH.64 URZ, [UR55+0x30010], UR8 ;  /* 0x03001008373fa5b2 */ /* 0x0007220008000100 */
[----:B------:R-:W-:Y:S02]  /*17c0*/  CS2R R76, SRZ ;  /* 0x00000000004c7805 */ /* 0x000fe4000001ff00 */
[----:B------:R-:W-:Y:S02]  /*17d0*/  CS2R R78, SRZ ;  /* 0x00000000004e7805 */ /* 0x000fe4000001ff00 */
[----:B------:R-:W-:Y:S02]  /*17e0*/  CS2R R80, SRZ ;  /* 0x0000000000507805 */ /* 0x000fe4000001ff00 */
[----:B------:R-:W-:-:S02]  /*17f0*/  CS2R R82, SRZ ;  /* 0x0000000000527805 */ /* 0x000fc4000001ff00 */
[----:B------:R-:W-:Y:S02]  /*1800*/  CS2R R84, SRZ ;  /* 0x0000000000547805 */ /* 0x000fe4000001ff00 */
[----:B------:R-:W-:Y:S01]  /*1810*/  CS2R R86, SRZ ;  /* 0x0000000000567805 */ /* 0x000fe2000001ff00 */
[----:B------:R-:W-:Y:S06]  /*1820*/  @!P1 BRA `(.L_x_47) ;  /* 0x00000008008c9947 */ /* 0x000fec0003800000 */
        /* <DEDUP_REMOVED lines=63> */
[----:B------:R-:W-:Y:S01]  /*1c20*/  CS2R R86, SRZ ;  /* 0x0000000000567805 */ /* 0x000fe2000001ff00 */
[----:B------:R-:W-:Y:S01]  /*1c30*/  UMOV UR52, URZ ;  /* 0x0000003f00347c82 */ /* 0x000fe20008000000 */
[----:B------:R-:W-:-:S05]  /*1c40*/  UMOV UR15, URZ ;  /* 0x0000003f000f7c82 */ /* 0x000fca0008000000 */
.L_x_49:
[----:B----4-:R-:W-:Y:S01]  /*1c50*/  BAR.SYNC.DEFER_BLOCKING 0x0 ;  /* 0x0000000000007b1d */ /* 0x010fe20000010000 */
[----:B------:R-:W-:Y:S01]  /*1c60*/  ULEA UR22, UR52, UR55, 0x3 ;  /* 0x0000003734167291 */ /* 0x000fe2000f8e183f */
[----:B-1----:R-:W-:Y:S01]  /*1c70*/  @!P2 IMAD.MOV.U32 R3, RZ, RZ, 0x10000 ;  /* 0x00010000ff03a424 */ /* 0x002fe200078e00ff */
[----:B------:R-:W-:Y:S01]  /*1c80*/  ELECT P0, URZ, PT ;  /* 0x00000000003f782f */ /* 0x000fe20003800000 */
[----:B------:R-:W-:-:S03]  /*1c90*/  ULEA UR20, UR52, UR55, 0xf ;  /* 0x0000003734147291 */ /* 0x000fc6000f8e783f */
[----:B------:R-:W-:Y:S01]  /*1ca0*/  ISETP.LT.U32.AND P0, PT, R2, 0x40, P0 ;  /* 0x000000400200780c */ /* 0x000fe20000701070 */
[----:B------:R-:W-:Y:S01]  /*1cb0*/  ULOP3.LUT UR14, UR53, 0x1, URZ, 0xc0, !UPT ;  /* 0x00000001350e7892 */ /* 0x000fe2000f8ec03f */
[----:B------:R-:W-:-:S03]  /*1cc0*/  ELECT P1, URZ, PT ;  /* 0x00000000003f782f */ /* 0x000fc60003820000 */
[----:B---3--:R-:W-:Y:S02]  /*1cd0*/  ULEA UR8, UR14, UR20, 0xe ;  /* 0x000000140e087291 */ /* 0x008fe4000f8e703f */
[----:B------:R-:W-:Y:S01]  /*1ce0*/  ULEA UR10, UR14, UR15, 0x6 ;  /* 0x0000000f0e0a7291 */ /* 0x000fe2000f8e303f */
[----:B------:R-:W-:Y:S01]  /*1cf0*/  ISETP.LT.U32.AND P1, PT, R2, 0x40, P1 ;  /* 0x000000400200780c */ /* 0x000fe20000f21070 */
[----:B------:R-:W-:Y:S02]  /*1d00*/  ULEA UR14, UR14, UR54, 0x6 ;  /* 0x000000360e0e7291 */ /* 0x000fe4000f8e303f */
[----:B------:R-:W-:Y:S02]  /*1d10*/  UIADD3 UR21, UR20, 0x18000, URZ ;  /* 0x0001800014157890 */ /* 0x000fe4000fffe03f */
[----:B------:R-:W-:Y:S01]  /*1d20*/  VOTEU.ANY UP0, P0 ;  /* 0x00000000003f7886 */ /* 0x000fe20000000100 */
[----:B------:R-:W-:Y:S01]  /*1d30*/  VOTEU.ANY UP2, P0 ;  /* 0x00000000003f7886 */ /* 0x000fe20000040100 */
[----:B------:R-:W-:Y:S01]  /*1d40*/  USHF.R.U32.HI UR21, URZ, 0x4, UR21 ;  /* 0x000000043f157899 */ /* 0x000fe20008011615 */
[----:B------:R1:W-:Y:S01]  /*1d50*/  @!P2 SYNCS.ARRIVE.TRANS64 RZ, [UR22+0x30000], R3 ;  /* 0x03000003ffffa9a7 */ /* 0x0003e20008000016 */
[----:B------:R3:W-:Y:S06]  /*1d60*/  MEMBAR.ALL.CTA ;  /* 0x0000000000007992 */ /* 0x0007ec0000008000 */
[----:B---3--:R-:W3:Y:S01]  /*1d70*/  FENCE.VIEW.ASYNC.S ;  /* 0x00000000000073c6 */ /* 0x008ee20000000000 */
[----:B------:R-:W-:Y:S01]  /*1d80*/  @UP0 UIADD3 UR9, UR22, 0x30000, URZ ;  /* 0x0003000016090890 */ /* 0x000fe2000fffe03f */
[----:B------:R-:W-:Y:S01]  /*1d90*/  @UP0 UMOV UR16, UR4 ;  /* 0x0000000400100c82 */ /* 0x000fe20008000000 */
[----:B------:R-:W-:Y:S01]  /*1da0*/  @UP0 UMOV UR17, UR5 ;  /* 0x0000000500110c82 */ /* 0x000fe20008000000 */
[----:B---3--:R-:W-:Y:S01]  /*1db0*/  VOTEU.ANY UP1, P1 ;  /* 0x00000000003f7886 */ /* 0x008fe20000820100 */
[----:B------:R-:W-:Y:S01]  /*1dc0*/  VOTEU.ANY UP3, P1 ;  /* 0x00000000003f7886 */ /* 0x000fe20000860100 */
[----:B-1----:R-:W-:Y:S01]  /*1dd0*/  SHF.L.U32 R3, R8, 0x1f, RZ ;  /* 0x0000001f08037819 */ /* 0x002fe200000006ff */
[----:B------:R-:W-:-:S02]  /*1de0*/  USHF.R.U32.HI UR44, URZ, 0x4, UR20 ;  /* 0x000000043f2c7899 */ /* 0x000fc40008011614 */
[----:B------:R-:W-:Y:S02]  /*1df0*/  @UP1 UIADD3 UR12, UR8, 0x18000, URZ ;  /* 0x00018000080c1890 */ /* 0x000fe4000fffe03f */
[----:B------:R-:W-:Y:S01]  /*1e00*/  @UP1 UIADD3 UR13, UR22, 0x30000, URZ ;  /* 0x00030000160d1890 */ /* 0x000fe2000fffe03f */
[----:B------:R-:W-:Y:S01]  /*1e10*/  @UP1 UMOV UR18, UR6 ;  /* 0x0000000600121c82 */ /* 0x000fe20008000000 */
[----:B------:R-:W-:Y:S01]  /*1e20*/  @UP1 UMOV UR19, UR7 ;  /* 0x0000000700131c82 */ /* 0x000fe20008000000 */
[----:B------:R-:W-:Y:S02]  /*1e30*/  USGXT.U32 UR20, UR21, 0xe ;  /* 0x0000000e1514789a */ /* 0x000fe40008000000 */
[----:B------:R-:W-:Y:S02]  /*1e40*/  USGXT.U32 UR44, UR44, 0xe ;  /* 0x0000000e2c2c789a */ /* 0x000fe40008000000 */
[----:B------:R-:W-:Y:S01]  /*1e50*/  ULOP3.LUT UR46, UR20, 0x4000000, URZ, 0xfc, !UPT ;  /* 0x04000000142e7892 */ /* 0x000fe2000f8efc3f */
[----:B------:R-:W-:Y:S01]  /*1e60*/  UMOV UR45, 0x40000040 ;  /* 0x40000040002d7882 */ /* 0x000fe20000000000 */
[----:B------:R-:W-:Y:S01]  /*1e70*/  UMOV UR47, 0x40000040 ;  /* 0x40000040002f7882 */ /* 0x000fe20000000000 */
[----:B------:R-:W-:Y:S06]  /*1e80*/  BAR.SYNC.DEFER_BLOCKING 0x0 ;  /* 0x0000000000007b1d */ /* 0x000fec0000010000 */
[----:B------:R1:W-:Y:S02]  /*1e90*/  @UP2 UTMALDG.2D [UR8], [UR16] ;  /* 0x00000008100025b4 */ /* 0x0003e40008008000 */
[----:B------:R-:W-:Y:S06]  /*1ea0*/  BAR.SYNC.DEFER_BLOCKING 0x0 ;  /* 0x0000000000007b1d */ /* 0x000fec0000010000 */
[----:B------:R1:W-:Y:S02]  /*1eb0*/  @UP3 UTMALDG.2D [UR12], [UR18] ;  /* 0x0000000c120035b4 */ /* 0x0003e40008008000 */
[----:B------:R-:W-:Y:S06]  /*1ec0*/  BAR.SYNC.DEFER_BLOCKING 0x0 ;  /* 0x0000000000007b1d */ /* 0x000fec0000010000 */
[----:B------:R-:W3:Y:S02]  /*1ed0*/  SYNCS.PHASECHK.TRANS64.TRYWAIT P0, [UR22+0x30000], R3 ;  /* 0x03000003ff0075a7 */ /* 0x000ee40008000156 */
[----:B-1-3--:R-:W-:Y:S05]  /*1ee0*/  @!P0 BRA `(.L_x_48) ;  /* 0x0000000800b88947 */ /* 0x00afea0003800000 */
.L_x_50:
[----:B------:R-:W-:Y:S02]  /*1ef0*/  WARPGROUP.DEPBAR.LE gsb0, 0x0 ;  /* 0x00008000000079c5 */ /* 0x000fe40000010000 */
[----:B------:R-:W-:Y:S01]  /*1f00*/  WARPGROUP.ARRIVE ;  /* 0x00000000000079c5 */ /* 0x000fe20000000000 */
[----:B------:R-:W-:Y:S01]  /*1f10*/  UIADD3 UR40, UP0, UR44, 0x2, URZ ;  /* 0x000000022c287890 */ /* 0x000fe2000ff1e03f */
[----:B------:R-:W1:Y:S01]  /*1f20*/  LDC R3, c[0x0][0x230] ;  /* 0x00008c00ff037b82 */ /* 0x000e620000000800 */
[----:B------:R-:W-:Y:S01]  /*1f30*/  UIADD3 UR42, UP1, UR20, 0x4000080, URZ ;  /* 0x04000080142a7890 */ /* 0x000fe2000ff3e03f */
[----:B------:R-:W-:Y:S02]  /*1f40*/  UMOV UR8, URZ ;  /* 0x0000003f00087c82 */ /* 0x000fe40008000000 */
[----:B------:R-:W-:Y:S01]  /*1f50*/  HGMMA.64x128x16.F32 R88, gdesc[UR44].tnspB, R88 ;  /* 0x41e000002c5879f0 */ /* 0x000fe20008700858 */
[----:B------:R-:W-:Y:S01]  /*1f60*/  UMOV UR9, URZ ;  /* 0x0000003f00097c82 */ /* 0x000fe20008000000 */
[----:B------:R-:W-:-:S02]  /*1f70*/  UIADD3.X UR41, UR8, 0x40000040, URZ, UP0, !UPT ;  /* 0x4000004008297890 */ /* 0x000fc400087fe43f */
[----:B------:R-:W-:Y:S02]  /*1f80*/  UIADD3.X UR43, UR9, 0x40000040, URZ, UP1, !UPT ;  /* 0x40000040092b7890 */ /* 0x000fe40008ffe43f */
[----:B------:R-:W-:Y:S02]  /*1f90*/  UIADD3.64 UR36, UR40, 0x2, URZ ;  /* 0x0000000228247897 */ /* 0x000fe4000fffe03f */
[----:B------:R-:W-:Y:S02]  /*1fa0*/  UIADD3.64 UR38, UR42, 0x80, URZ ;  /* 0x000000802a267897 */ /* 0x000fe4000fffe03f */
[----:B------:R-:W-:Y:S02]  /*1fb0*/  UIADD3.64 UR32, UR40, 0x4, URZ ;  /* 0x0000000428207897 */ /* 0x000fe4000fffe03f */
[----:B------:R-:W-:Y:S02]  /*1fc0*/  UIADD3.64 UR34, UR42, 0x100, URZ ;  /* 0x000001002a227897 */ /* 0x000fe4000fffe03f */
[----:B------:R-:W-:-:S02]  /*1fd0*/  UIADD3.64 UR28, UR40, 0x3fe, URZ ;  /* 0x000003fe281c7897 */ /* 0x000fc4000fffe03f */
[----:B------:R-:W-:Y:S02]  /*1fe0*/  UIADD3.64 UR30, UR42, 0x180, URZ ;  /* 0x000001802a1e7897 */ /* 0x000fe4000fffe03f */
[----:B------:R-:W-:Y:S02]  /*1ff0*/  UIADD3.64 UR24, UR40, 0x400, URZ ;  /* 0x0000040028187897 */ /* 0x000fe4000fffe03f */
[----:B------:R-:W-:Y:S02]  /*2000*/  UIADD3.64 UR26, UR42, 0x200, URZ ;  /* 0x000002002a1a7897 */ /* 0x000fe4000fffe03f */
[----:B------:R-:W-:Y:S02]  /*2010*/  UIADD3.64 UR20, UR40, 0x402, URZ ;  /* 0x0000040228147897 */ /* 0x000fe4000fffe03f */
[----:B------:R-:W-:Y:S02]  /*2020*/  UIADD3.64 UR22, UR42, 0x280, URZ ;  /* 0x000002802a167897 */ /* 0x000fe4000fffe03f */
[----:B------:R-:W-:-:S02]  /*2030*/  UIADD3.64 UR16, UR40, 0x404, URZ ;  /* 0x0000040428107897 */ /* 0x000fc4000fffe03f */
[----:B------:R-:W-:Y:S02]  /*2040*/  UIADD3.64 UR18, UR42, 0x300, URZ ;  /* 0x000003002a127897 */ /* 0x000fe4000fffe03f */
[----:B------:R-:W-:Y:S02]  /*2050*/  UIADD3.64 UR44, UR40, 0x1fe, URZ ;  /* 0x000001fe282c7897 */ /* 0x000fe4000fffe03f */
[----:B------:R-:W-:Y:S02]  /*2060*/  UIADD3 UR15, UR15, 0x80, URZ ;  /* 0x000000800f0f7890 */ /* 0x000fe4000fffe03f */
[----:B------:R-:W-:-:S04]  /*2070*/  UIADD3 UR52, UR52, 0x1, URZ ;  /* 0x0000000134347890 */ /* 0x000fc8000fffe03f */
[----:B-1----:R-:W-:Y:S01]  /*2080*/  ISETP.LE.AND P0, PT, R3, UR15, PT ;  /* 0x0000000f03007c0c */ /* 0x002fe2000bf03270 */
[----:B------:R-:W-:-:S04]  /*2090*/  UISETP.NE.U32.AND UP0, UPT, UR52, 0x3, UPT ;  /* 0x000000033400788c */ /* 0x000fc8000bf05070 */
[----:B------:R-:W-:Y:S02]  /*20a0*/  USEL UR8, URZ, 0x1, UP0 ;  /* 0x000000013f087887 */ /* 0x000fe40008000000 */
[----:B------:R-:W-:-:S04]  /*20b0*/  USEL UR52, UR52, URZ, UP0 ;  /* 0x0000003f34347287 */ /* 0x000fc80008000000 */
[----:B------:R-:W-:Y:S01]  /*20c0*/  LOP3.LUT R8, R8, UR8, RZ, 0x3c, !PT ;  /* 0x0000000808087c12 */ /* 0x000fe2000f8e3cff */
[----:B------:R-:W-:-:S12]  /*20d0*/  HGMMA.64x128x16.F32 R88, gdesc[UR40].tnspB, R88 ;  /* 0x41e00000285879f0 */ /* 0x000fd80008700858 */
[----:B------:R-:W-:Y:S01]  /*20e0*/  HGMMA.64x128x16.F32 R88, gdesc[UR36].tnspB, R88 ;  /* 0x41e00000245879f0 */ /* 0x000fe20008700858 */
[----:B------:R-:W-:-:S11]  /*20f0*/  UIADD3.64 UR36, UR40, 0x202, URZ ;  /* 0x0000020228247897 */ /* 0x000fd6000fffe03f */
        /* <DEDUP_REMOVED lines=11> */
[----:B------:R-:W-:Y:S01]  /*21b0*/  UIADD3.64 UR44, UR40, 0x200, URZ ;  /* 0x00000200282c7897 */ /* 0x000fe2000fffe03f */
[----:B------:R-:W-:Y:S01]  /*21c0*/  UMOV UR46, UR42 ;  /* 0x0000002a002e7c82 */ /* 0x000fe20008000000 */
[----:B------:R-:W-:-:S09]  /*21d0*/  UMOV UR47, UR43 ;  /* 0x0000002b002f7c82 */ /* 0x000fd20008000000 */
[----:B------:R-:W-:-:S12]  /*21e0*/  HGMMA.64x128x16.F32 R24, gdesc[UR44].tnspB, R24 ;  /* 0x41e000002c1879f0 */ /* 0x000fd80008700818 */
[----:B------:R-:W-:-:S12]  /*21f0*/  HGMMA.64x128x16.F32 R24, gdesc[UR36].tnspB, R24 ;  /* 0x41e00000241879f0 */ /* 0x000fd80008700818 */
[----:B------:R-:W-:-:S12]  /*2200*/  HGMMA.64x128x16.F32 R24, gdesc[UR32].tnspB, R24 ;  /* 0x41e00000201879f0 */ /* 0x000fd80008700818 */
[----:B------:R-:W-:-:S12]  /*2210*/  HGMMA.64x128x16.F32 R24, gdesc[UR28].tnspB, R24 ;  /* 0x41e000001c1879f0 */ /* 0x000fd80008700818 */
[----:B------:R-:W-:-:S12]  /*2220*/  HGMMA.64x128x16.F32 R24, gdesc[UR24].tnspB, R24 ;  /* 0x41e00000181879f0 */ /* 0x000fd80008700818 */
[----:B------:R-:W-:-:S12]  /*2230*/  HGMMA.64x128x16.F32 R24, gdesc[UR20].tnspB, R24 ;  /* 0x41e00000141879f0 */ /* 0x000fd80008700818 */
[----:B------:R-:W-:Y:S01]  /*2240*/  HGMMA.64x128x16.F32 R24, gdesc[UR16].tnspB, R24, gsb0 ;  /* 0x41e00000101879f0 */ /* 0x000fe20008000818 */
[----:B------:R-:W-:Y:S05]  /*2250*/  @!P0 BRA `(.L_x_49) ;  /* 0xfffffff8007c8947 */ /* 0x000fea000383ffff */
.L_x_47:
[----:B------:R-:W-:Y:S02]  /*2260*/  WARPGROUP.DEPBAR.LE gsb0, 0x0 ;  /* 0x00008000000079c5 */ /* 0x000fe40000010000 */
[----:B----4-:R-:W-:Y:S01]  /*2270*/  BAR.SYNC.DEFER_BLOCKING 0x0 ;  /* 0x0000000000007b1d */ /* 0x010fe20000010000 */
[C---:B-1----:R-:W-:Y:S01]  /*2280*/  IMAD.SHL.U32 R3, R0.reuse, 0x80, RZ ;  /* 0x0000008000037824 */ /* 0x042fe200078e00ff */
[----:B------:R-:W-:Y:S01]  /*2290*/  ELECT P0, URZ, PT ;  /* 0x00000000003f782f */ /* 0x000fe20003800000 */
[----:B------:R-:W-:Y:S01]  /*22a0*/  IMAD.SHL.U32 R4, R0, 0x10, RZ ;  /* 0x0000001000047824 */ /* 0x000fe200078e00ff */
[----:B------:R-:W-:Y:S01]  /*22b0*/  F2FP.F16.F32.PACK_AB R88, R89, R88 ;  /* 0x000000585958723e */ /* 0x000fe200000000ff */
[----:B------:R-:W-:Y:S01]  /*22c0*/  ULOP3.LUT UR53, UR53, 0x1, URZ, 0xc0, !UPT ;  /* 0x0000000135357892 */ /* 0x000fe2000f8ec03f */
[----:B------:R-:W-:Y:S02]  /*22d0*/  LOP3.LUT R3, R3, 0x780, RZ, 0xc0, !PT ;  /* 0x0000078003037812 */ /* 0x000fe400078ec0ff */
[----:B------:R-:W-:Y:S01]  /*22e0*/  F2FP.F16.F32.PACK_AB R89, R91, R90 ;  /* 0x0000005a5b59723e */ /* 0x000fe200000000ff */
[----:B------:R-:W-:Y:S01]  /*22f0*/  ULEA UR52, UR53, UR55, 0xe ;  /* 0x0000003735347291 */ /* 0x000fe2000f8e703f */
[----:B------:R-:W-:Y:S01]  /*2300*/  LOP3.LUT R3, R3, 0x70, R4, 0xf8, !PT ;  /* 0x0000007003037812 */ /* 0x000fe200078ef804 */
[----:B------:R-:W-:Y:S01]  /*2310*/  ULEA UR53, UR53, UR54, 0x6 ;  /* 0x0000003635357291 */ /* 0x000fe2000f8e303f */
[----:B------:R-:W-:-:S02]  /*2320*/  F2FP.F16.F32.PACK_AB R120, R121, R120 ;  /* 0x000000787978723e */ /* 0x000fc400000000ff */
[----:B------:R-:W-:Y:S01]  /*2330*/  LOP3.LUT R3, R3, 0x10, R0, 0x78, !PT ;  /* 0x0000001003037812 */ /* 0x000fe200078e7800 */
[----:B------:R-:W-:Y:S01]  /*2340*/  IMAD.SHL.U32 R0, R0, 0x40, RZ ;  /* 0x0000004000007824 */ /* 0x000fe200078e00ff */
[----:B------:R-:W-:Y:S01]  /*2350*/  ISETP.LT.U32.AND P0, PT, R2, 0x40, P0 ;  /* 0x000000400200780c */ /* 0x000fe20000701070 */
[----:B------:R-:W-:Y:S01]  /*2360*/  UMOV UR54, UR11 ;  /* 0x0000000b00367c82 */ /* 0x000fe20008000000 */
[----:B------:R-:W-:Y:S02]  /*2370*/  F2FP.F16.F32.PACK_AB R90, R93, R92 ;  /* 0x0000005c5d5a723e */ /* 0x000fe400000000ff */
[----:B------:R-:W-:Y:S02]  /*2380*/  LOP3.LUT R0, R3, 0x1800, R0, 0xf8, !PT ;  /* 0x0000180003007812 */ /* 0x000fe400078ef800 */
[----:B------:R-:W-:Y:S01]  /*2390*/  F2FP.F16.F32.PACK_AB R91, R95, R94 ;  /* 0x0000005e5f5b723e */ /* 0x000fe200000000ff */
[----:B------:R-:W1:Y:S02]  /*23a0*/  @!P2 SYNCS.CCTL.IV [UR55+0x30000] ;  /* 0x03000000ff00a9b1 */ /* 0x000e640008000037 */
[----:B-1----:R-:W-:Y:S01]  /*23b0*/  BAR.SYNC.DEFER_BLOCKING 0x0 ;  /* 0x0000000000007b1d */ /* 0x002fe20000010000 */
[C---:B------:R-:W-:Y:S01]  /*23c0*/  LOP3.LUT R3, R0.reuse, 0x20, RZ, 0x3c, !PT ;  /* 0x0000002000037812 */ /* 0x040fe200078e3cff */
[----:B------:R-:W-:Y:S01]  /*23d0*/  VIADD R2, R0, UR55 ;  /* 0x0000003700027c36 */ /* 0x000fe20008000000 */
[----:B------:R-:W-:-:S02]  /*23e0*/  F2FP.F16.F32.PACK_AB R121, R123, R122 ;  /* 0x0000007a7b79723e */ /* 0x000fc400000000ff */
[----:B------:R-:W-:Y:S01]  /*23f0*/  F2FP.F16.F32.PACK_AB R24, R25, R24 ;  /* 0x000000181918723e */ /* 0x000fe200000000ff */
[----:B------:R-:W-:Y:S01]  /*2400*/  VIADD R3, R3, UR55 ;  /* 0x0000003703037c36 */ /* 0x000fe20008000000 */
[----:B------:R-:W-:Y:S01]  /*2410*/  F2FP.F16.F32.PACK_AB R122, R125, R124 ;  /* 0x0000007c7d7a723e */ /* 0x000fe200000000ff */
[----:B------:R-:W-:Y:S01]  /*2420*/  VOTEU.ANY UP0, P0 ;  /* 0x00000000003f7886 */ /* 0x000fe20000000100 */
[----:B------:R-:W-:Y:S01]  /*2430*/  F2FP.F16.F32.PACK_AB R123, R127, R126 ;  /* 0x0000007e7f7b723e */ /* 0x000fe200000000ff */
[----:B------:R-:W-:Y:S01]  /*2440*/  VOTEU.ANY UP1, P0 ;  /* 0x00000000003f7886 */ /* 0x000fe20000020100 */
[----:B------:R-:W-:Y:S02]  /*2450*/  F2FP.F16.F32.PACK_AB R25, R27, R26 ;  /* 0x0000001a1b19723e */ /* 0x000fe400000000ff */
[----:B------:R-:W-:Y:S01]  /*2460*/  F2FP.F16.F32.PACK_AB R56, R57, R56 ;  /* 0x000000383938723e */ /* 0x000fe200000000ff */
[----:B---3--:R-:W-:Y:S01]  /*2470*/  @UP0 UMOV UR8, UR48 ;  /* 0x0000003000080c82 */ /* 0x008fe20008000000 */
[----:B------:R-:W-:Y:S01]  /*2480*/  F2FP.F16.F32.PACK_AB R96, R97, R96 ;  /* 0x000000606160723e */ /* 0x000fe200000000ff */
[----:B------:R-:W-:Y:S01]  /*2490*/  @UP0 UMOV UR9, UR49 ;  /* 0x0000003100090c82 */ /* 0x000fe20008000000 */
[----:B------:R-:W-:-:S02]  /*24a0*/  F2FP.F16.F32.PACK_AB R26, R29, R28 ;  /* 0x0000001c1d1a723e */ /* 0x000fc400000000ff */
[----:B------:R-:W-:Y:S02]  /*24b0*/  F2FP.F16.F32.PACK_AB R27, R31, R30 ;  /* 0x0000001e1f1b723e */ /* 0x000fe400000000ff */
[----:B------:R-:W-:Y:S02]  /*24c0*/  F2FP.F16.F32.PACK_AB R57, R59, R58 ;  /* 0x0000003a3b39723e */ /* 0x000fe400000000ff */
[----:B------:R-:W-:Y:S01]  /*24d0*/  F2FP.F16.F32.PACK_AB R97, R99, R98 ;  /* 0x000000626361723e */ /* 0x000fe200000000ff */
[----:B------:R-:W1:Y:S02]  /*24e0*/  @!P2 SYNCS.CCTL.IV [UR55+0x30008] ;  /* 0x03000800ff00a9b1 */ /* 0x000e640008000037 */
[----:B-1----:R-:W-:Y:S01]  /*24f0*/  BAR.SYNC.DEFER_BLOCKING 0x0 ;  /* 0x0000000000007b1d */ /* 0x002fe20000010000 */
[----:B------:R-:W-:Y:S02]  /*2500*/  F2FP.F16.F32.PACK_AB R128, R129, R128 ;  /* 0x000000808180723e */ /* 0x000fe400000000ff */
[----:B------:R-:W-:-:S02]  /*2510*/  F2FP.F16.F32.PACK_AB R58, R61, R60 ;  /* 0x0000003c3d3a723e */ /* 0x000fc400000000ff */
[----:B------:R-:W-:Y:S02]  /*2520*/  F2FP.F16.F32.PACK_AB R59, R63, R62 ;  /* 0x0000003e3f3b723e */ /* 0x000fe400000000ff */
[----:B------:R-:W-:Y:S02]  /*2530*/  LOP3.LUT R4, R0, 0x40, RZ, 0x3c, !PT ;  /* 0x0000004000047812 */ /* 0x000fe400078e3cff */
[----:B------:R-:W-:Y:S02]  /*2540*/  F2FP.F16.F32.PACK_AB R98, R101, R100 ;  /* 0x000000646562723e */ /* 0x000fe400000000ff */
[----:B------:R-:W-:Y:S01]  /*2550*/  F2FP.F16.F32.PACK_AB R99, R103, R102 ;  /* 0x000000666763723e */ /* 0x000fe200000000ff */
[----:B------:R-:W-:Y:S01]  /*2560*/  VIADD R4, R4, UR55 ;  /* 0x0000003704047c36 */ /* 0x000fe20008000000 */
[----:B------:R-:W-:Y:S02]  /*2570*/  F2FP.F16.F32.PACK_AB R129, R131, R130 ;  /* 0x000000828381723e */ /* 0x000fe400000000ff */
[----:B------:R-:W-:-:S02]  /*2580*/  F2FP.F16.F32.PACK_AB R32, R33, R32 ;  /* 0x000000202120723e */ /* 0x000fc400000000ff */
[----:B------:R-:W-:Y:S02]  /*2590*/  F2FP.F16.F32.PACK_AB R130, R133, R132 ;  /* 0x000000848582723e */ /* 0x000fe400000000ff */
[----:B------:R-:W-:Y:S02]  /*25a0*/  F2FP.F16.F32.PACK_AB R131, R135, R134 ;  /* 0x000000868783723e */ /* 0x000fe400000000ff */
[----:B------:R-:W-:Y:S02]  /*25b0*/  F2FP.F16.F32.PACK_AB R33, R35, R34 ;  /* 0x000000222321723e */ /* 0x000fe400000000ff */
[----:B------:R-:W-:Y:S01]  /*25c0*/  F2FP.F16.F32.PACK_AB R64, R65, R64 ;  /* 0x000000404140723e */ /* 0x000fe200000000ff */
[----:B------:R-:W1:Y:S02]  /*25d0*/  @!P2 SYNCS.CCTL.IV [UR55+0x30010] ;  /* 0x03001000ff00a9b1 */ /* 0x000e640008000037 */
[----:B-1----:R-:W-:Y:S01]  /*25e0*/  STSM.16.M88.4 [R2], R88 ;  /* 0x0000005802007844 */ /* 0x002fe20000000200 */
[----:B------:R-:W-:-:S02]  /*25f0*/  F2FP.F16.F32.PACK_AB R104, R105, R104 ;  /* 0x000000686968723e */ /* 0x000fc400000000ff */
[----:B------:R-:W-:Y:S01]  /*2600*/  F2FP.F16.F32.PACK_AB R34, R37, R36 ;  /* 0x000000242522723e */ /* 0x000fe200000000ff */
[----:B------:R-:W-:Y:S01]  /*2610*/  STSM.16.M88.4 [R2+0x4000], R120 ;  /* 0x0040007802007844 */ /* 0x000fe20000000200 */
[----:B------:R-:W-:Y:S02]  /*2620*/  F2FP.F16.F32.PACK_AB R35, R39, R38 ;  /* 0x000000262723723e */ /* 0x000fe400000000ff */
[----:B------:R-:W-:Y:S01]  /*2630*/  F2FP.F16.F32.PACK_AB R65, R67, R66 ;  /* 0x000000424341723e */ /* 0x000fe200000000ff */
[----:B------:R-:W-:Y:S01]  /*2640*/  STSM.16.M88.4 [R2+0x2000], R24 ;  /* 0x0020001802007844 */ /* 0x000fe20000000200 */
[----:B------:R-:W-:Y:S02]  /*2650*/  F2FP.F16.F32.PACK_AB R105, R107, R106 ;  /* 0x0000006a6b69723e */ /* 0x000fe400000000ff */
[----:B------:R-:W-:Y:S01]  /*2660*/  F2FP.F16.F32.PACK_AB R136, R137, R136 ;  /* 0x000000888988723e */ /* 0x000fe200000000ff */
[----:B------:R-:W-:Y:S01]  /*2670*/  STSM.16.M88.4 [R2+0x6000], R56 ;  /* 0x0060003802007844 */ /* 0x000fe20000000200 */
[----:B------:R-:W-:-:S02]  /*2680*/  F2FP.F16.F32.PACK_AB R66, R69, R68 ;  /* 0x000000444542723e */ /* 0x000fc400000000ff */
[----:B------:R-:W-:Y:S01]  /*2690*/  F2FP.F16.F32.PACK_AB R67, R71, R70 ;  /* 0x000000464743723e */ /* 0x000fe200000000ff */
[----:B------:R-:W-:Y:S01]  /*26a0*/  STSM.16.M88.4 [R3], R96 ;  /* 0x0000006003007844 */ /* 0x000fe20000000200 */
[----:B------:R-:W-:Y:S02]  /*26b0*/  LOP3.LUT R0, R0, 0x60, RZ, 0x3c, !PT ;  /* 0x0000006000007812 */ /* 0x000fe400078e3cff */
[----:B------:R-:W-:Y:S01]  /*26c0*/  F2FP.F16.F32.PACK_AB R106, R109, R108 ;  /* 0x0000006c6d6a723e */ /* 0x000fe200000000ff */
[----:B------:R-:W-:Y:S01]  /*26d0*/  STSM.16.M88.4 [R3+0x4000], R128 ;  /* 0x0040008003007844 */ /* 0x000fe20000000200 */
[----:B------:R-:W-:Y:S01]  /*26e0*/  F2FP.F16.F32.PACK_AB R107, R111, R110 ;  /* 0x0000006e6f6b723e */ /* 0x000fe200000000ff */
[----:B------:R-:W-:Y:S01]  /*26f0*/  VIADD R0, R0, UR55 ;  /* 0x0000003700007c36 */ /* 0x000fe20008000000 */
[----:B------:R-:W-:Y:S01]  /*2700*/  F2FP.F16.F32.PACK_AB R137, R139, R138 ;  /* 0x0000008a8b89723e */ /* 0x000fe200000000ff */
[----:B------:R-:W-:Y:S01]  /*2710*/  STSM.16.M88.4 [R3+0x2000], R32 ;  /* 0x0020002003007844 */ /* 0x000fe20000000200 */
[----:B------:R-:W-:-:S02]  /*2720*/  F2FP.F16.F32.PACK_AB R40, R41, R40 ;  /* 0x000000282928723e */ /* 0x000fc400000000ff */
[----:B------:R-:W-:Y:S01]  /*2730*/  F2FP.F16.F32.PACK_AB R138, R141, R140 ;  /* 0x0000008c8d8a723e */ /* 0x000fe200000000ff */
[----:B------:R-:W-:Y:S01]  /*2740*/  STSM.16.M88.4 [R3+0x6000], R64 ;  /* 0x0060004003007844 */ /* 0x000fe20000000200 */
[----:B------:R-:W-:Y:S02]  /*2750*/  F2FP.F16.F32.PACK_AB R139, R143, R142 ;  /* 0x0000008e8f8b723e */ /* 0x000fe400000000ff */
[----:B------:R-:W-:Y:S01]  /*2760*/  F2FP.F16.F32.PACK_AB R41, R43, R42 ;  /* 0x0000002a2b29723e */ /* 0x000fe200000000ff */
[----:B------:R-:W-:Y:S01]  /*2770*/  STSM.16.M88.4 [R4], R104 ;  /* 0x0000006804007844 */ /* 0x000fe20000000200 */
[----:B------:R-:W-:Y:S02]  /*2780*/  F2FP.F16.F32.PACK_AB R72, R73, R72 ;  /* 0x000000484948723e */ /* 0x000fe400000000ff */
[----:B------:R-:W-:Y:S01]  /*2790*/  F2FP.F16.F32.PACK_AB R112, R113, R112 ;  /* 0x000000707170723e */ /* 0x000fe200000000ff */
[----:B------:R-:W-:Y:S01]  /*27a0*/  STSM.16.M88.4 [R4+0x4000], R136 ;  /* 0x0040008804007844 */ /* 0x000fe20000000200 */
[----:B------:R-:W-:-:S02]  /*27b0*/  F2FP.F16.F32.PACK_AB R42, R45, R44 ;  /* 0x0000002c2d2a723e */ /* 0x000fc400000000ff */
[----:B------:R-:W-:Y:S02]  /*27c0*/  F2FP.F16.F32.PACK_AB R43, R47, R46 ;  /* 0x0000002e2f2b723e */ /* 0x000fe400000000ff */
[----:B------:R-:W-:Y:S02]  /*27d0*/  F2FP.F16.F32.PACK_AB R73, R75, R74 ;  /* 0x0000004a4b49723e */ /* 0x000fe400000000ff */
[----:B------:R-:W-:Y:S01]  /*27e0*/  F2FP.F16.F32.PACK_AB R113, R115, R114 ;  /* 0x000000727371723e */ /* 0x000fe200000000ff */
[----:B------:R-:W-:Y:S01]  /*27f0*/  STSM.16.M88.4 [R4+0x2000], R40 ;  /* 0x0020002804007844 */ /* 0x000fe20000000200 */
[----:B------:R-:W-:Y:S02]  /*2800*/  F2FP.F16.F32.PACK_AB R144, R145, R144 ;  /* 0x000000909190723e */ /* 0x000fe400000000ff */
[----:B------:R-:W-:Y:S02]  /*2810*/  F2FP.F16.F32.PACK_AB R74, R77, R76 ;  /* 0x0000004c4d4a723e */ /* 0x000fe400000000ff */
[----:B------:R-:W-:-:S02]  /*2820*/  F2FP.F16.F32.PACK_AB R75, R79, R78 ;  /* 0x0000004e4f4b723e */ /* 0x000fc400000000ff */
[----:B------:R-:W-:Y:S02]  /*2830*/  F2FP.F16.F32.PACK_AB R114, R117, R116 ;  /* 0x000000747572723e */ /* 0x000fe400000000ff */
[----:B------:R-:W-:Y:S01]  /*2840*/  F2FP.F16.F32.PACK_AB R115, R119, R118 ;  /* 0x000000767773723e */ /* 0x000fe200000000ff */
[----:B------:R-:W-:Y:S01]  /*2850*/  STSM.16.M88.4 [R4+0x6000], R72 ;  /* 0x0060004804007844 */ /* 0x000fe20000000200 */
[----:B------:R-:W-:Y:S02]  /*2860*/  F2FP.F16.F32.PACK_AB R145, R147, R146 ;  /* 0x000000929391723e */ /* 0x000fe400000000ff */
[----:B------:R-:W-:Y:S01]  /*2870*/  F2FP.F16.F32.PACK_AB R48, R49, R48 ;  /* 0x000000303130723e */ /* 0x000fe200000000ff */
[----:B------:R-:W-:Y:S01]  /*2880*/  STSM.16.M88.4 [R0], R112 ;  /* 0x0000007000007844 */ /* 0x000fe20000000200 */
[----:B------:R-:W-:Y:S02]  /*2890*/  F2FP.F16.F32.PACK_AB R146, R149, R148 ;  /* 0x000000949592723e */ /* 0x000fe400000000ff */
[----:B------:R-:W-:-:S02]  /*28a0*/  F2FP.F16.F32.PACK_AB R147, R151, R150 ;  /* 0x000000969793723e */ /* 0x000fc400000000ff */
[----:B------:R-:W-:Y:S02]  /*28b0*/  F2FP.F16.F32.PACK_AB R49, R51, R50 ;  /* 0x000000323331723e */ /* 0x000fe400000000ff */
[----:B------:R-:W-:Y:S01]  /*28c0*/  F2FP.F16.F32.PACK_AB R80, R81, R80 ;  /* 0x000000505150723e */ /* 0x000fe200000000ff */
[----:B------:R-:W-:Y:S01]  /*28d0*/  STSM.16.M88.4 [R0+0x4000], R144 ;  /* 0x0040009000007844 */ /* 0x000fe20000000200 */
[----:B------:R-:W-:Y:S02]  /*28e0*/  F2FP.F16.F32.PACK_AB R50, R53, R52 ;  /* 0x000000343532723e */ /* 0x000fe400000000ff */
[----:B------:R-:W-:Y:S02]  /*28f0*/  F2FP.F16.F32.PACK_AB R51, R55, R54 ;  /* 0x000000363733723e */ /* 0x000fe400000000ff */
[----:B------:R-:W-:Y:S02]  /*2900*/  F2FP.F16.F32.PACK_AB R81, R83, R82 ;  /* 0x000000525351723e */ /* 0x000fe400000000ff */
[----:B------:R-:W-:Y:S01]  /*2910*/  F2FP.F16.F32.PACK_AB R82, R85, R84 ;  /* 0x000000545552723e */ /* 0x000fe200000000ff */
[----:B------:R-:W-:Y:S01]  /*2920*/  STSM.16.M88.4 [R0+0x2000], R48 ;  /* 0x0020003000007844 */ /* 0x000fe20000000200 */
[----:B------:R-:W-:-:S05]  /*2930*/  F2FP.F16.F32.PACK_AB R83, R87, R86 ;  /* 0x000000565753723e */ /* 0x000fca00000000ff */
[----:B------:R-:W-:Y:S01]  /*2940*/  STSM.16.M88.4 [R0+0x6000], R80 ;  /* 0x0060005000007844 */ /* 0x000fe20000000200 */
[----:B------:R1:W-:Y:S06]  /*2950*/  MEMBAR.ALL.CTA ;  /* 0x0000000000007992 */ /* 0x0003ec0000008000 */
[----:B-1----:R-:W1:Y:S02]  /*2960*/  FENCE.VIEW.ASYNC.S ;  /* 0x00000000000073c6 */ /* 0x002e640000000000 */
[----:B-1----:R-:W-:Y:S06]  /*2970*/  BAR.SYNC.DEFER_BLOCKING 0x0 ;  /* 0x0000000000007b1d */ /* 0x002fec0000010000 */
[----:B------:R1:W-:Y:S01]  /*2980*/  @UP1 UTMASTG.2D [UR52], [UR8] ;  /* 0x00000034080013b5 */ /* 0x0003e20008008000 */
[----:B------:R0:W-:Y:S01]  /*2990*/  UTMACMDFLUSH ;  /* 0x00000000000079b7 */ /* 0x0001e20000000000 */
[----:B------:R-:W-:-:S04]  /*29a0*/  DEPBAR.LE SB0, 0x0 ;  /* 0x000080000000791a */ /* 0x000fc80000000000 */
[----:B------:R-:W-:Y:S06]  /*29b0*/  BAR.SYNC.DEFER_BLOCKING 0x0 ;  /* 0x0000000000007b1d */ /* 0x000fec0000010000 */
[----:B-1----:R-:W-:Y:S05]  /*29c0*/  EXIT ;  /* 0x000000000000794d */ /* 0x002fea0003800000 */
.L_x_48:
[----:B------:R-:W1:Y:S02]  /*29d0*/  SYNCS.PHASECHK.TRANS64.TRYWAIT P0, [UR22+0x30000], R3 ;  /* 0x03000003ff0075a7 */ /* 0x000e640008000156 */
[----:B-1----:R-:W-:Y:S05]  /*29e0*/  @!P0 BRA `(.L_x_48) ;  /* 0xfffffffc00f88947 */ /* 0x002fea000383ffff */
[----:B------:R-:W-:Y:S05]  /*29f0*/  BRA `(.L_x_50) ;  /* 0xfffffff4003c7947 */ /* 0x000fea000383ffff */
.L_x_51:
[----:B------:R-:W-:-:S00]  /*2a00*/  BRA `(.L_x_51) ;  /* 0xfffffffc00fc7947 */ /* 0x000fc0000383ffff */
[----:B------:R-:W-:-:S00]  /*2a10*/  NOP ;  /* 0x0000000000007918 */ /* 0x000fc00000000000 */
        /* <DEDUP_REMOVED lines=14> */
.L_x_52:


//--------------------- .nv.shared.gluon_wgmma    --------------------------
	.section	.nv.shared.gluon_wgmma,"aw",@nobits
	.sectionflags	@""
	.align	16
	.zero		1024


//--------------------- .nv.shared.reserved.0     --------------------------
	.section	.nv.shared.reserved.0,"aw",@nobits
	.weak		__nv_reservedSMEM_offset_0_alias
	.size		__nv_reservedSMEM_offset_0_alias, 0, 0
	.other		__nv_reservedSMEM_offset_0_alias,@"STO_CUDA_RESERVED_SHARED STV_DEFAULT"
__nv_reservedSMEM_offset_0_alias:
	.zero		0


//--------------------- .nv.constant0.gluon_wgmma --------------------------
	.section	.nv.constant0.gluon_wgmma,"a",@progbits
	.sectionflags	@""
	.align	4
.nv.constant0.gluon_wgmma:
	.zero		608


//--------------------- SYMBOLS --------------------------

	.type		.nv.reservedSmem.offset0,@object
	.size		.nv.reservedSmem.offset0,0x4
